// auto-generated by cutlass_sweep.gemm — config: {"arch": "sm_100", "cluster_m": 4, "cluster_n": 4, "dtype": "fp16", "dtype_b": "fp16", "layout": "tt", "stages": 2, "tile_k": 64, "tile_m": 128, "tile_n": 128}
#include "cutlass/cutlass.h"
#include "cutlass/gemm/collective/collective_builder.hpp"
#include "cutlass/gemm/device/gemm_universal_adapter.h"
#include "cutlass/gemm/kernel/gemm_universal.hpp"
#include "cutlass/epilogue/collective/collective_builder.hpp"

using ElemA = cutlass::half_t;
using ElemB = cutlass::half_t;
using ElemCD = cutlass::half_t;
using Acc  = float;
using TileShape    = cute::Shape<cute::_128, cute::_128, cute::_64>;
using ClusterShape = cute::Shape<cute::_4, cute::_4, cute::_1>;

using CollectiveEpilogue = typename cutlass::epilogue::collective::CollectiveBuilder<
    cutlass::arch::Sm100, cutlass::arch::OpClassTensorOp,
    TileShape, ClusterShape,
    cutlass::epilogue::collective::EpilogueTileAuto,
    Acc, Acc,
    ElemCD, cutlass::layout::RowMajor, 128 / cutlass::sizeof_bits<ElemCD>::value,
    ElemCD, cutlass::layout::RowMajor, 128 / cutlass::sizeof_bits<ElemCD>::value,
    cutlass::epilogue::collective::EpilogueScheduleAuto
  >::CollectiveOp;

using CollectiveMainloop = typename cutlass::gemm::collective::CollectiveBuilder<
    cutlass::arch::Sm100, cutlass::arch::OpClassTensorOp,
    ElemA, cutlass::layout::ColumnMajor, 128 / cutlass::sizeof_bits<ElemA>::value,
    ElemB, cutlass::layout::ColumnMajor, 128 / cutlass::sizeof_bits<ElemB>::value,
    Acc,
    TileShape, ClusterShape,
    cutlass::gemm::collective::StageCount<2>,
    cutlass::gemm::collective::KernelScheduleAuto
  >::CollectiveOp;

using GemmKernel = cutlass::gemm::kernel::GemmUniversal<
    cute::Shape<int,int,int,int>,
    CollectiveMainloop,
    CollectiveEpilogue
>;
using Gemm = cutlass::gemm::device::GemmUniversalAdapter<GemmKernel>;

// Force the device kernel symbol into the cubin without needing a host main.
auto* _anchor = &cutlass::device_kernel<GemmKernel>;


// ===== COMPILED SASS (sm_100a) =====

	.target	sm_100a

	.elftype	@"ET_EXEC"


//--------------------- .note.nv.tkinfo           --------------------------
	.section	.note.nv.tkinfo,"",@"SHT_NOTE"
	.sectionflags	@"SHF_NOTE_NV_TKINFO"
	.tkinfo
        /*0018*/ 	.word	0x00000002
        /*0030*/ 	.string	""
        /*0030*/ 	.string	"ptxas"
        /*0030*/ 	.string	"Cuda compilation tools, release 13.0, V13.0.88"
        /*0030*/ 	.string	"Build cuda_13.0.r13.0/compiler.36424714_0"
        /*0030*/ 	.string	"-arch sm_100a -m 64 "



//--------------------- .note.nv.cuinfo           --------------------------
	.section	.note.nv.cuinfo,"",@"SHT_NOTE"
	.sectionflags	@"SHF_NOTE_NV_CUINFO"
        /*0018*/ 	.short	0x0002
        /*001a*/ 	.short	0x0064
        /*001c*/ 	.short	0x0082
	.zero		2


//--------------------- .nv.info                  --------------------------
	.section	.nv.info,"",@"SHT_CUDA_INFO"
	.align	4


	//----- nvinfo : EIATTR_REGCOUNT
	.align		4
        /*0000*/ 	.byte	0x04, 0x2f
        /*0002*/ 	.short	(.L_19 - .L_18)
	.align		4
.L_18:
        /*0004*/ 	.word	index@(_ZN7cutlass13device_kernelINS_4gemm6kernel13GemmUniversalIN4cute5tupleIJiiiiEEENS1_10collective13CollectiveMmaINS1_35MainloopSm100TmaUmmaWarpSpecializedILi2ELi2ELi4ENS5_IJNS4_1CILi4EEESB_NSA_ILi1EEEEEEEENS5_IJNSA_ILi128EEESF_NSA_ILi64EEEEEENS_6half_tENS5_IJSC_llEEESI_NS5_IJlSC_lEEENS4_8TiledMMAINS4_8MMA_AtomIJNS4_26SM100_MMA_F16BF16_2x1SM_SSISI_SI_fLi128ELi128ELNS4_4UMMA5MajorE1ELSP_0ELNSO_7ScaleInE0ELSQ_0EEEEEENS4_6LayoutINS5_IJSC_SC_SC_EEENS5_IJNSA_ILi0EEESV_SV_EEEEENS5_IJNS4_10UnderscoreESY_SY_EEEEENS4_28SM100_TMA_2SM_LOAD_MULTICASTENS4_14ComposedLayoutINS4_7SwizzleILi3ELi4ELi3EEENS4_18smem_ptr_flag_bitsILi16EEENST_INS5_IJSG_NSA_ILi8EEEEEENS5_IJSC_SG_EEEEEEEvNS4_8identityES11_NS12_IS14_S16_NST_INS5_IJS17_SG_EEENS5_IJSG_SC_EEEEEEEvS1C_EENS_8epilogue10collective18CollectiveEpilogueINS1I_23Sm100TmaWarpSpecializedILi4ELi2ELi16ELb1ELb0EEEJNS5_IJSG_SF_SG_EEENS5_IJNST_ISG_SC_EENST_INS5_IJNSA_ILi16EEENSA_ILi2EEEEEES19_EEEEESI_SK_SI_SK_NS1I_6fusion15FusionCallbacksIS1M_NS1U_17LinearCombinationISI_fSI_fLNS_15FloatRoundStyleE2EEES1N_S1T_JEEENS4_5SM1004TMEM4LOAD26SM100_TMEM_LOAD_32dp32b16xENS4_13SM90_TMA_LOADENS12_INS13_ILi1ELi4ELi3EEES16_NST_INS5_IJS17_S1P_EEENS5_IJS1P_SC_EEEEEEENS4_39AutoVectorizingCopyWithAssumedAlignmentILi128EEENS4_14SM90_TMA_STOREES29_S2B_S2B_EEEvvEEEEvNT_6ParamsE)
        /*0008*/ 	.word	0x00000045


	//----- nvinfo : EIATTR_FRAME_SIZE
	.align		4
.L_19:
        /*000c*/ 	.byte	0x04, 0x11
        /*000e*/ 	.short	(.L_21 - .L_20)
	.align		4
.L_20:
        /*0010*/ 	.word	index@($__internal_2_$__cuda_sm10x_tcgen05_guardrail_trap_unallocated_columns_being_dealloced)
        /*0014*/ 	.word	0x00000000


	//----- nvinfo : EIATTR_FRAME_SIZE
	.align		4
.L_21:
        /*0018*/ 	.byte	0x04, 0x11
        /*001a*/ 	.short	(.L_23 - .L_22)
	.align		4
.L_22:
        /*001c*/ 	.word	index@($__internal_1_$__cuda_sm10x_tcgen05_guardrail_trap_phase_invalid_during_alloc)
        /*0020*/ 	.word	0x00000000


	//----- nvinfo : EIATTR_FRAME_SIZE
	.align		4
.L_23:
        /*0024*/ 	.byte	0x04, 0x11
        /*0026*/ 	.short	(.L_25 - .L_24)
	.align		4
.L_24:
        /*0028*/ 	.word	index@($__internal_0_$__cuda_sm10x_tcgen05_guardrail_trap_col_being_dealloced_not_returned_by_alloc)
        /*002c*/ 	.word	0x00000000


	//----- nvinfo : EIATTR_FRAME_SIZE
	.align		4
.L_25:
        /*0030*/ 	.byte	0x04, 0x11
        /*0032*/ 	.short	(.L_27 - .L_26)
	.align		4
.L_26:
        /*0034*/ 	.word	index@(_ZN7cutlass13device_kernelINS_4gemm6kernel13GemmUniversalIN4cute5tupleIJiiiiEEENS1_10collective13CollectiveMmaINS1_35MainloopSm100TmaUmmaWarpSpecializedILi2ELi2ELi4ENS5_IJNS4_1CILi4EEESB_NSA_ILi1EEEEEEEENS5_IJNSA_ILi128EEESF_NSA_ILi64EEEEEENS_6half_tENS5_IJSC_llEEESI_NS5_IJlSC_lEEENS4_8TiledMMAINS4_8MMA_AtomIJNS4_26SM100_MMA_F16BF16_2x1SM_SSISI_SI_fLi128ELi128ELNS4_4UMMA5MajorE1ELSP_0ELNSO_7ScaleInE0ELSQ_0EEEEEENS4_6LayoutINS5_IJSC_SC_SC_EEENS5_IJNSA_ILi0EEESV_SV_EEEEENS5_IJNS4_10UnderscoreESY_SY_EEEEENS4_28SM100_TMA_2SM_LOAD_MULTICASTENS4_14ComposedLayoutINS4_7SwizzleILi3ELi4ELi3EEENS4_18smem_ptr_flag_bitsILi16EEENST_INS5_IJSG_NSA_ILi8EEEEEENS5_IJSC_SG_EEEEEEEvNS4_8identityES11_NS12_IS14_S16_NST_INS5_IJS17_SG_EEENS5_IJSG_SC_EEEEEEEvS1C_EENS_8epilogue10collective18CollectiveEpilogueINS1I_23Sm100TmaWarpSpecializedILi4ELi2ELi16ELb1ELb0EEEJNS5_IJSG_SF_SG_EEENS5_IJNST_ISG_SC_EENST_INS5_IJNSA_ILi16EEENSA_ILi2EEEEEES19_EEEEESI_SK_SI_SK_NS1I_6fusion15FusionCallbacksIS1M_NS1U_17LinearCombinationISI_fSI_fLNS_15FloatRoundStyleE2EEES1N_S1T_JEEENS4_5SM1004TMEM4LOAD26SM100_TMEM_LOAD_32dp32b16xENS4_13SM90_TMA_LOADENS12_INS13_ILi1ELi4ELi3EEES16_NST_INS5_IJS17_S1P_EEENS5_IJS1P_SC_EEEEEEENS4_39AutoVectorizingCopyWithAssumedAlignmentILi128EEENS4_14SM90_TMA_STOREES29_S2B_S2B_EEEvvEEEEvNT_6ParamsE)
        /*0038*/ 	.word	0x00000000


	//----- nvinfo : EIATTR_MIN_STACK_SIZE
	.align		4
.L_27:
        /*003c*/ 	.byte	0x04, 0x12
        /*003e*/ 	.short	(.L_29 - .L_28)
	.align		4
.L_28:
        /*0040*/ 	.word	index@(_ZN7cutlass13device_kernelINS_4gemm6kernel13GemmUniversalIN4cute5tupleIJiiiiEEENS1_10collective13CollectiveMmaINS1_35MainloopSm100TmaUmmaWarpSpecializedILi2ELi2ELi4ENS5_IJNS4_1CILi4EEESB_NSA_ILi1EEEEEEEENS5_IJNSA_ILi128EEESF_NSA_ILi64EEEEEENS_6half_tENS5_IJSC_llEEESI_NS5_IJlSC_lEEENS4_8TiledMMAINS4_8MMA_AtomIJNS4_26SM100_MMA_F16BF16_2x1SM_SSISI_SI_fLi128ELi128ELNS4_4UMMA5MajorE1ELSP_0ELNSO_7ScaleInE0ELSQ_0EEEEEENS4_6LayoutINS5_IJSC_SC_SC_EEENS5_IJNSA_ILi0EEESV_SV_EEEEENS5_IJNS4_10UnderscoreESY_SY_EEEEENS4_28SM100_TMA_2SM_LOAD_MULTICASTENS4_14ComposedLayoutINS4_7SwizzleILi3ELi4ELi3EEENS4_18smem_ptr_flag_bitsILi16EEENST_INS5_IJSG_NSA_ILi8EEEEEENS5_IJSC_SG_EEEEEEEvNS4_8identityES11_NS12_IS14_S16_NST_INS5_IJS17_SG_EEENS5_IJSG_SC_EEEEEEEvS1C_EENS_8epilogue10collective18CollectiveEpilogueINS1I_23Sm100TmaWarpSpecializedILi4ELi2ELi16ELb1ELb0EEEJNS5_IJSG_SF_SG_EEENS5_IJNST_ISG_SC_EENST_INS5_IJNSA_ILi16EEENSA_ILi2EEEEEES19_EEEEESI_SK_SI_SK_NS1I_6fusion15FusionCallbacksIS1M_NS1U_17LinearCombinationISI_fSI_fLNS_15FloatRoundStyleE2EEES1N_S1T_JEEENS4_5SM1004TMEM4LOAD26SM100_TMEM_LOAD_32dp32b16xENS4_13SM90_TMA_LOADENS12_INS13_ILi1ELi4ELi3EEES16_NST_INS5_IJS17_S1P_EEENS5_IJS1P_SC_EEEEEEENS4_39AutoVectorizingCopyWithAssumedAlignmentILi128EEENS4_14SM90_TMA_STOREES29_S2B_S2B_EEEvvEEEEvNT_6ParamsE)
        /*0044*/ 	.word	0x00000000
.L_29:


//--------------------- .nv.compat                --------------------------
	.section	.nv.compat,"",@"SHT_CUDA_COMPAT_INFO"
	.align	4
        /*0000*/ 	.byte	0x02, 0x09, 0x01, 0x00, 0x02, 0x02, 0x02, 0x00, 0x02, 0x05, 0x05, 0x00, 0x03, 0x07, 0x01, 0x01
        /*0010*/ 	.byte	0x02, 0x03, 0x01, 0x00, 0x02, 0x06, 0x01, 0x00, 0x04, 0x0b, 0x08, 0x00, 0x09, 0x00, 0x00, 0x00
        /*0020*/ 	.byte	0x00, 0x00, 0x00, 0x00


//--------------------- .nv.info._ZN7cutlass13device_kernelINS_4gemm6kernel13GemmUniversalIN4cute5tupleIJiiiiEEENS1_10collective13CollectiveMmaINS1_35MainloopSm100TmaUmmaWarpSpecializedILi2ELi2ELi4ENS5_IJNS4_1CILi4EEESB_NSA_ILi1EEEEEEEENS5_IJNSA_ILi128EEESF_NSA_ILi64EEEEEENS_6half_tENS5_IJSC_llEEESI_NS5_IJlSC_lEEENS4_8TiledMMAINS4_8MMA_AtomIJNS4_26SM100_MMA_F16BF16_2x1SM_SSISI_SI_fLi128ELi128ELNS4_4UMMA5MajorE1ELSP_0ELNSO_7ScaleInE0ELSQ_0EEEEEENS4_6LayoutINS5_IJSC_SC_SC_EEENS5_IJNSA_ILi0EEESV_SV_EEEEENS5_IJNS4_10UnderscoreESY_SY_EEEEENS4_28SM100_TMA_2SM_LOAD_MULTICASTENS4_14ComposedLayoutINS4_7SwizzleILi3ELi4ELi3EEENS4_18smem_ptr_flag_bitsILi16EEENST_INS5_IJSG_NSA_ILi8EEEEEENS5_IJSC_SG_EEEEEEEvNS4_8identityES11_NS12_IS14_S16_NST_INS5_IJS17_SG_EEENS5_IJSG_SC_EEEEEEEvS1C_EENS_8epilogue10collective18CollectiveEpilogueINS1I_23Sm100TmaWarpSpecializedILi4ELi2ELi16ELb1ELb0EEEJNS5_IJSG_SF_SG_EEENS5_IJNST_ISG_SC_EENST_INS5_IJNSA_ILi16EEENSA_ILi2EEEEEES19_EEEEESI_SK_SI_SK_NS1I_6fusion15FusionCallbacksIS1M_NS1U_17LinearCombinationISI_fSI_fLNS_15FloatRoundStyleE2EEES1N_S1T_JEEENS4_5SM1004TMEM4LOAD26SM100_TMEM_LOAD_32dp32b16xENS4_13SM90_TMA_LOADENS12_INS13_ILi1ELi4ELi3EEES16_NST_INS5_IJS17_S1P_EEENS5_IJS1P_SC_EEEEEEENS4_39AutoVectorizingCopyWithAssumedAlignmentILi128EEENS4_14SM90_TMA_STOREES29_S2B_S2B_EEEvvEEEEvNT_6ParamsE --------------------------
	.section	.nv.info._ZN7cutlass13device_kernelINS_4gemm6kernel13GemmUniversalIN4cute5tupleIJiiiiEEENS1_10collective13CollectiveMmaINS1_35MainloopSm100TmaUmmaWarpSpecializedILi2ELi2ELi4ENS5_IJNS4_1CILi4EEESB_NSA_ILi1EEEEEEEENS5_IJNSA_ILi128EEESF_NSA_ILi64EEEEEENS_6half_tENS5_IJSC_llEEESI_NS5_IJlSC_lEEENS4_8TiledMMAINS4_8MMA_AtomIJNS4_26SM100_MMA_F16BF16_2x1SM_SSISI_SI_fLi128ELi128ELNS4_4UMMA5MajorE1ELSP_0ELNSO_7ScaleInE0ELSQ_0EEEEEENS4_6LayoutINS5_IJSC_SC_SC_EEENS5_IJNSA_ILi0EEESV_SV_EEEEENS5_IJNS4_10UnderscoreESY_SY_EEEEENS4_28SM100_TMA_2SM_LOAD_MULTICASTENS4_14ComposedLayoutINS4_7SwizzleILi3ELi4ELi3EEENS4_18smem_ptr_flag_bitsILi16EEENST_INS5_IJSG_NSA_ILi8EEEEEENS5_IJSC_SG_EEEEEEEvNS4_8identityES11_NS12_IS14_S16_NST_INS5_IJS17_SG_EEENS5_IJSG_SC_EEEEEEEvS1C_EENS_8epilogue10collective18CollectiveEpilogueINS1I_23Sm100TmaWarpSpecializedILi4ELi2ELi16ELb1ELb0EEEJNS5_IJSG_SF_SG_EEENS5_IJNST_ISG_SC_EENST_INS5_IJNSA_ILi16EEENSA_ILi2EEEEEES19_EEEEESI_SK_SI_SK_NS1I_6fusion15FusionCallbacksIS1M_NS1U_17LinearCombinationISI_fSI_fLNS_15FloatRoundStyleE2EEES1N_S1T_JEEENS4_5SM1004TMEM4LOAD26SM100_TMEM_LOAD_32dp32b16xENS4_13SM90_TMA_LOADENS12_INS13_ILi1ELi4ELi3EEES16_NST_INS5_IJS17_S1P_EEENS5_IJS1P_SC_EEEEEEENS4_39AutoVectorizingCopyWithAssumedAlignmentILi128EEENS4_14SM90_TMA_STOREES29_S2B_S2B_EEEvvEEEEvNT_6ParamsE,"",@"SHT_CUDA_INFO"
	.sectionflags	@""
	.align	4


	//----- nvinfo : EIATTR_CUDA_API_VERSION
	.align		4
        /*0000*/ 	.byte	0x04, 0x37
        /*0002*/ 	.short	(.L_31 - .L_30)
.L_30:
        /*0004*/ 	.word	0x00000082


	//----- nvinfo : EIATTR_KPARAM_INFO
	.align		4
.L_31:
        /*0008*/ 	.byte	0x04, 0x17
        /*000a*/ 	.short	(.L_33 - .L_32)
.L_32:
        /*000c*/ 	.word	0x00000000
        /*0010*/ 	.short	0x0000
        /*0012*/ 	.short	0x0000
        /*0014*/ 	.byte	0x00, 0xf0, 0x01, 0x20


	//----- nvinfo : EIATTR_AT_ENTRY_FRAGMENTS
	.align		4
.L_33:
        /*0018*/ 	.byte	0x04, 0x4f
        /*001a*/ 	.short	(.L_35 - .L_34)


	//   ....[0]....
.L_34:
        /*001c*/ 	.word	0x00000007


	//----- nvinfo : EIATTR_RESERVED_SMEM_USED
	.align		4
.L_35:
        /*0020*/ 	.byte	0x01, 0x41
	.zero		2


	//----- nvinfo : EIATTR_SPARSE_MMA_MASK
	.align		4
        /*0024*/ 	.byte	0x03, 0x50
        /*0026*/ 	.short	0x0000


	//----- nvinfo : EIATTR_TCGEN05_2CTA_USED
	.align		4
        /*0028*/ 	.byte	0x01, 0x52
	.zero		2


	//----- nvinfo : EIATTR_MAXREG_COUNT
	.align		4
        /*002c*/ 	.byte	0x03, 0x1b
        /*002e*/ 	.short	0x00ff


	//----- nvinfo : EIATTR_NUM_BARRIERS
	.align		4
        /*0030*/ 	.byte	0x02, 0x4c
        /*0032*/ 	.byte	0x07
	.zero		1


	//----- nvinfo : EIATTR_EXTERNS
	.align		4
        /*0034*/ 	.byte	0x04, 0x0f
        /*0036*/ 	.short	(.L_37 - .L_36)


	//   ....[0]....
	.align		4
.L_36:
        /*0038*/ 	.word	index@(__assertfail)


	//----- nvinfo : EIATTR_MERCURY_ISA_VERSION
	.align		4
.L_37:
        /*003c*/ 	.byte	0x03, 0x5f
        /*003e*/ 	.short	0x0101


	//----- nvinfo : EIATTR_INT_WARP_WIDE_INSTR_OFFSETS
	.align		4
        /*0040*/ 	.byte	0x04, 0x31
        /*0042*/ 	.short	(.L_39 - .L_38)


	//   ....[0]....
.L_38:
        /*0044*/ 	.word	0x00000d20


	//   ....[1]....
        /*0048*/ 	.word	0x00000dc0


	//   ....[2]....
        /*004c*/ 	.word	0x00004450


	//   ....[3]....
        /*0050*/ 	.word	0x00004480


	//   ....[4]....
        /*0054*/ 	.word	0x000044a0


	//   ....[5]....
        /*0058*/ 	.word	0x00004fe0


	//   ....[6]....
        /*005c*/ 	.word	0x00005080


	//   ....[7]....
        /*0060*/ 	.word	0x00005140


	//   ....[8]....
        /*0064*/ 	.word	0x000051b0


	//   ....[9]....
        /*0068*/ 	.word	0x00005270


	//   ....[10]....
        /*006c*/ 	.word	0x00005310


	//   ....[11]....
        /*0070*/ 	.word	0x00005380


	//   ....[12]....
        /*0074*/ 	.word	0x00005440


	//   ....[13]....
        /*0078*/ 	.word	0x000054e0


	//   ....[14]....
        /*007c*/ 	.word	0x00005580


	//   ....[15]....
        /*0080*/ 	.word	0x00005670


	//   ....[16]....
        /*0084*/ 	.word	0x00005740


	//----- nvinfo : EIATTR_COOP_GROUP_MASK_REGIDS
	.align		4
.L_39:
        /*0088*/ 	.byte	0x04, 0x29
        /*008a*/ 	.short	(.L_41 - .L_40)


	//   ....[0]....
.L_40:
        /*008c*/ 	.word	0xffffffff


	//   ....[1]....
        /*0090*/ 	.word	0xffffffff


	//   ....[2]....
        /*0094*/ 	.word	0xffffffff


	//   ....[3]....
        /*0098*/ 	.word	0xffffffff


	//   ....[4]....
        /*009c*/ 	.word	0xffffffff


	//   ....[5]....
        /*00a0*/ 	.word	0xffffffff


	//   ....[6]....
        /*00a4*/ 	.word	0xffffffff


	//   ....[7]....
        /*00a8*/ 	.word	0xffffffff


	//   ....[8]....
        /*00ac*/ 	.word	0xffffffff


	//   ....[9]....
        /*00b0*/ 	.word	0xffffffff


	//   ....[10]....
        /*00b4*/ 	.word	0xffffffff


	//   ....[11]....
        /*00b8*/ 	.word	0xffffffff


	//   ....[12]....
        /*00bc*/ 	.word	0xffffffff


	//   ....[13]....
        /*00c0*/ 	.word	0xffffffff


	//----- nvinfo : EIATTR_COOP_GROUP_INSTR_OFFSETS
	.align		4
.L_41:
        /*00c4*/ 	.byte	0x04, 0x28
        /*00c6*/ 	.short	(.L_43 - .L_42)


	//   ....[0]....
.L_42:
        /*00c8*/ 	.word	0x000000b0


	//   ....[1]....
        /*00cc*/ 	.word	0x00000510


	//   ....[2]....
        /*00d0*/ 	.word	0x00000690


	//   ....[3]....
        /*00d4*/ 	.word	0x00000820


	//   ....[4]....
        /*00d8*/ 	.word	0x00000910


	//   ....[5]....
        /*00dc*/ 	.word	0x00000a70


	//   ....[6]....
        /*00e0*/ 	.word	0x00000c00


	//   ....[7]....
        /*00e4*/ 	.word	0x00000e40


	//   ....[8]....
        /*00e8*/ 	.word	0x000024b0


	//   ....[9]....
        /*00ec*/ 	.word	0x00003240


	//   ....[10]....
        /*00f0*/ 	.word	0x00003710


	//   ....[11]....
        /*00f4*/ 	.word	0x00003740


	//   ....[12]....
        /*00f8*/ 	.word	0x00004350


	//   ....[13]....
        /*00fc*/ 	.word	0x00004560


	//----- nvinfo : EIATTR_VRC_CTA_INIT_COUNT
	.align		4
.L_43:
        /*0100*/ 	.byte	0x02, 0x4a
        /*0102*/ 	.byte	0x80
	.zero		1


	//----- nvinfo : EIATTR_SYSCALL_OFFSETS
	.align		4
        /*0104*/ 	.byte	0x04, 0x46
        /*0106*/ 	.short	(.L_45 - .L_44)


	//   ....[0]....
.L_44:
        /*0108*/ 	.word	0x000062c0


	//   ....[1]....
        /*010c*/ 	.word	0x000063b0


	//   ....[2]....
        /*0110*/ 	.word	0x00006ae0


	//   ....[3]....
        /*0114*/ 	.word	0x00007410


	//   ....[4]....
        /*0118*/ 	.word	0x00007ce0


	//   ....[5]....
        /*011c*/ 	.word	0x000085b0


	//----- nvinfo : EIATTR_MBARRIER_INSTR_OFFSETS
	.align		4
.L_45:
        /*0120*/ 	.byte	0x04, 0x39
        /*0122*/ 	.short	(.L_47 - .L_46)


	//   ....[0]....
.L_46:
        /*0124*/ 	.word	0x00000640
        /*0128*/ 	.word	0x000000ff
        /*012c*/ 	.word	0x00000000
        /*0130*/ 	.short	0x0100
        /*0132*/ 	.byte	0x04
	.zero		1


	//   ....[1]....
        /*0134*/ 	.word	0x00000650
        /*0138*/ 	.word	0x000000ff
        /*013c*/ 	.word	0x00000010
        /*0140*/ 	.short	0x0100
        /*0142*/ 	.byte	0x04
	.zero		1


	//   ....[2]....
        /*0144*/ 	.word	0x00000660
        /*0148*/ 	.word	0x000000ff
        /*014c*/ 	.word	0x00000008
        /*0150*/ 	.short	0x0100
        /*0152*/ 	.byte	0x04
	.zero		1


	//   ....[3]....
        /*0154*/ 	.word	0x00000670
        /*0158*/ 	.word	0x000000ff
        /*015c*/ 	.word	0x00000018
        /*0160*/ 	.short	0x0100
        /*0162*/ 	.byte	0x04
	.zero		1


	//   ....[4]....
        /*0164*/ 	.word	0x00000790
        /*0168*/ 	.word	0x000000ff
        /*016c*/ 	.word	0x00000020
        /*0170*/ 	.short	0x0100
        /*0172*/ 	.byte	0x04
	.zero		1


	//   ....[5]....
        /*0174*/ 	.word	0x000007a0
        /*0178*/ 	.word	0x000000ff
        /*017c*/ 	.word	0x00000040
        /*0180*/ 	.short	0x0100
        /*0182*/ 	.byte	0x04
	.zero		1


	//   ....[6]....
        /*0184*/ 	.word	0x000007b0
        /*0188*/ 	.word	0x000000ff
        /*018c*/ 	.word	0x00000028
        /*0190*/ 	.short	0x0100
        /*0192*/ 	.byte	0x04
	.zero		1


	//   ....[7]....
        /*0194*/ 	.word	0x000007c0
        /*0198*/ 	.word	0x000000ff
        /*019c*/ 	.word	0x00000048
        /*01a0*/ 	.short	0x0100
        /*01a2*/ 	.byte	0x04
	.zero		1


	//   ....[8]....
        /*01a4*/ 	.word	0x000007d0
        /*01a8*/ 	.word	0x000000ff
        /*01ac*/ 	.word	0x00000030
        /*01b0*/ 	.short	0x0100
        /*01b2*/ 	.byte	0x04
	.zero		1


	//   ....[9]....
        /*01b4*/ 	.word	0x000007e0
        /*01b8*/ 	.word	0x000000ff
        /*01bc*/ 	.word	0x00000050
        /*01c0*/ 	.short	0x0100
        /*01c2*/ 	.byte	0x04
	.zero		1


	//   ....[10]....
        /*01c4*/ 	.word	0x000007f0
        /*01c8*/ 	.word	0x000000ff
        /*01cc*/ 	.word	0x00000038
        /*01d0*/ 	.short	0x0100
        /*01d2*/ 	.byte	0x04
	.zero		1


	//   ....[11]....
        /*01d4*/ 	.word	0x00000800
        /*01d8*/ 	.word	0x000000ff
        /*01dc*/ 	.word	0x00000058
        /*01e0*/ 	.short	0x0100
        /*01e2*/ 	.byte	0x04
	.zero		1


	//   ....[12]....
        /*01e4*/ 	.word	0x000008e0
        /*01e8*/ 	.word	0x000000ff
        /*01ec*/ 	.word	0x00000060
        /*01f0*/ 	.short	0x0100
        /*01f2*/ 	.byte	0x06
	.zero		1


	//   ....[13]....
        /*01f4*/ 	.word	0x000008f0
        /*01f8*/ 	.word	0x000000ff
        /*01fc*/ 	.word	0x00000068
        /*0200*/ 	.short	0x0100
        /*0202*/ 	.byte	0x06
	.zero		1


	//   ....[14]....
        /*0204*/ 	.word	0x00000a20
        /*0208*/ 	.word	0x000000ff
        /*020c*/ 	.word	0x00000070
        /*0210*/ 	.short	0x0100
        /*0212*/ 	.byte	0x06
	.zero		1


	//   ....[15]....
        /*0214*/ 	.word	0x00000a30
        /*0218*/ 	.word	0x000000ff
        /*021c*/ 	.word	0x00000080
        /*0220*/ 	.short	0x0100
        /*0222*/ 	.byte	0x06
	.zero		1


	//   ....[16]....
        /*0224*/ 	.word	0x00000a40
        /*0228*/ 	.word	0x000000ff
        /*022c*/ 	.word	0x00000078
        /*0230*/ 	.short	0x0100
        /*0232*/ 	.byte	0x06
	.zero		1


	//   ....[17]....
        /*0234*/ 	.word	0x00000a50
        /*0238*/ 	.word	0x000000ff
        /*023c*/ 	.word	0x00000088
        /*0240*/ 	.short	0x0100
        /*0242*/ 	.byte	0x06
	.zero		1


	//   ....[18]....
        /*0244*/ 	.word	0x00000b70
        /*0248*/ 	.word	0x000000ff
        /*024c*/ 	.word	0x00000090
        /*0250*/ 	.short	0x0100
        /*0252*/ 	.byte	0x04
	.zero		1


	//   ....[19]....
        /*0254*/ 	.word	0x00000b80
        /*0258*/ 	.word	0x000000ff
        /*025c*/ 	.word	0x000000b0
        /*0260*/ 	.short	0x0100
        /*0262*/ 	.byte	0x04
	.zero		1


	//   ....[20]....
        /*0264*/ 	.word	0x00000b90
        /*0268*/ 	.word	0x000000ff
        /*026c*/ 	.word	0x00000098
        /*0270*/ 	.short	0x0100
        /*0272*/ 	.byte	0x04
	.zero		1


	//   ....[21]....
        /*0274*/ 	.word	0x00000ba0
        /*0278*/ 	.word	0x000000ff
        /*027c*/ 	.word	0x000000b8
        /*0280*/ 	.short	0x0100
        /*0282*/ 	.byte	0x04
	.zero		1


	//   ....[22]....
        /*0284*/ 	.word	0x00000bb0
        /*0288*/ 	.word	0x000000ff
        /*028c*/ 	.word	0x000000a0
        /*0290*/ 	.short	0x0100
        /*0292*/ 	.byte	0x04
	.zero		1


	//   ....[23]....
        /*0294*/ 	.word	0x00000bc0
        /*0298*/ 	.word	0x000000ff
        /*029c*/ 	.word	0x000000c0
        /*02a0*/ 	.short	0x0100
        /*02a2*/ 	.byte	0x04
	.zero		1


	//   ....[24]....
        /*02a4*/ 	.word	0x00000bd0
        /*02a8*/ 	.word	0x000000ff
        /*02ac*/ 	.word	0x000000a8
        /*02b0*/ 	.short	0x0100
        /*02b2*/ 	.byte	0x04
	.zero		1


	//   ....[25]....
        /*02b4*/ 	.word	0x00000be0
        /*02b8*/ 	.word	0x000000ff
        /*02bc*/ 	.word	0x000000c8
        /*02c0*/ 	.short	0x0100
        /*02c2*/ 	.byte	0x04
	.zero		1


	//   ....[26]....
        /*02c4*/ 	.word	0x00000cd0
        /*02c8*/ 	.word	0x000000ff
        /*02cc*/ 	.word	0x000000d0
        /*02d0*/ 	.short	0x0100
        /*02d2*/ 	.byte	0x04
	.zero		1


	//   ....[27]....
        /*02d4*/ 	.word	0x00000ce0
        /*02d8*/ 	.word	0x000000ff
        /*02dc*/ 	.word	0x000000e0
        /*02e0*/ 	.short	0x0100
        /*02e2*/ 	.byte	0x04
	.zero		1


	//   ....[28]....
        /*02e4*/ 	.word	0x00000cf0
        /*02e8*/ 	.word	0x000000ff
        /*02ec*/ 	.word	0x000000d8
        /*02f0*/ 	.short	0x0100
        /*02f2*/ 	.byte	0x04
	.zero		1


	//   ....[29]....
        /*02f4*/ 	.word	0x00000d00
        /*02f8*/ 	.word	0x000000ff
        /*02fc*/ 	.word	0x000000e8
        /*0300*/ 	.short	0x0100
        /*0302*/ 	.byte	0x04
	.zero		1


	//   ....[30]....
        /*0304*/ 	.word	0x00000e00
        /*0308*/ 	.word	0x000000ff
        /*030c*/ 	.word	0x000000f0
        /*0310*/ 	.short	0x0100
        /*0312*/ 	.byte	0x06
	.zero		1


	//   ....[31]....
        /*0314*/ 	.word	0x00001c50
        /*0318*/ 	.word	0x00000000
        /*031c*/ 	.word	0x000000e0
        /*0320*/ 	.short	0x010a
        /*0322*/ 	.byte	0xff
	.zero		1


	//   ....[32]....
        /*0324*/ 	.word	0x00001c80
        /*0328*/ 	.word	0x00000000
        /*032c*/ 	.word	0x000000d0
        /*0330*/ 	.short	0x0101
        /*0332*/ 	.byte	0xff
	.zero		1


	//   ....[33]....
        /*0334*/ 	.word	0x00001d40
        /*0338*/ 	.word	0x000000ff
        /*033c*/ 	.word	0x00000010
        /*0340*/ 	.short	0x010a
        /*0342*/ 	.byte	0x04
	.zero		1


	//   ....[34]....
        /*0344*/ 	.word	0x00001e10
        /*0348*/ 	.word	0x000000ff
        /*034c*/ 	.word	0x00000010
        /*0350*/ 	.short	0x010a
        /*0352*/ 	.byte	0x21
	.zero		1


	//   ....[35]....
        /*0354*/ 	.word	0x00001fc0
        /*0358*/ 	.word	0x000000ff
        /*035c*/ 	.word	0x00000010
        /*0360*/ 	.short	0x010a
        /*0362*/ 	.byte	0x05
	.zero		1


	//   ....[36]....
        /*0364*/ 	.word	0x00002110
        /*0368*/ 	.word	0x000000ff
        /*036c*/ 	.word	0x00000068
        /*0370*/ 	.short	0x0101
        /*0372*/ 	.byte	0x06
	.zero		1


	//   ....[37]....
        /*0374*/ 	.word	0x00002130
        /*0378*/ 	.word	0x000000ff
        /*037c*/ 	.word	0x00000010
        /*0380*/ 	.short	0x010a
        /*0382*/ 	.byte	0x04
	.zero		1


	//   ....[38]....
        /*0384*/ 	.word	0x000021b0
        /*0388*/ 	.word	0x000000ff
        /*038c*/ 	.word	0x00000010
        /*0390*/ 	.short	0x010a
        /*0392*/ 	.byte	0x11
	.zero		1


	//   ....[39]....
        /*0394*/ 	.word	0x00002340
        /*0398*/ 	.word	0x000000ff
        /*039c*/ 	.word	0x00000010
        /*03a0*/ 	.short	0x010a
        /*03a2*/ 	.byte	0x05
	.zero		1


	//   ....[40]....
        /*03a4*/ 	.word	0x000024e0
        /*03a8*/ 	.word	0x00000003
        /*03ac*/ 	.word	0x00000070
        /*03b0*/ 	.short	0x010a
        /*03b2*/ 	.byte	0xff
	.zero		1


	//   ....[41]....
        /*03b4*/ 	.word	0x00002630
        /*03b8*/ 	.word	0x00000000
        /*03bc*/ 	.word	0x00000000
        /*03c0*/ 	.short	0x0101
        /*03c2*/ 	.byte	0xff
	.zero		1


	//   ....[42]....
        /*03c4*/ 	.word	0x00002be0
        /*03c8*/ 	.word	0x000000ff
        /*03cc*/ 	.word	0x00000000
        /*03d0*/ 	.short	0x010a
        /*03d2*/ 	.byte	0x04
	.zero		1


	//   ....[43]....
        /*03d4*/ 	.word	0x00002c80
        /*03d8*/ 	.word	0x00000000
        /*03dc*/ 	.word	0x00000000
        /*03e0*/ 	.short	0x010a
        /*03e2*/ 	.byte	0xff
	.zero		1


	//   ....[44]....
        /*03e4*/ 	.word	0x00002da0
        /*03e8*/ 	.word	0x00000002
        /*03ec*/ 	.word	0x000000d0
        /*03f0*/ 	.short	0x010a
        /*03f2*/ 	.byte	0xff
	.zero		1


	//   ....[45]....
        /*03f4*/ 	.word	0x00002e10
        /*03f8*/ 	.word	0x00000002
        /*03fc*/ 	.word	0x00000000
        /*0400*/ 	.short	0x0101
        /*0402*/ 	.byte	0xff
	.zero		1


	//   ....[46]....
        /*0404*/ 	.word	0x00002e30
        /*0408*/ 	.word	0x000000ff
        /*040c*/ 	.word	0x00000080
        /*0410*/ 	.short	0x010a
        /*0412*/ 	.byte	0x04
	.zero		1


	//   ....[47]....
        /*0414*/ 	.word	0x00002f50
        /*0418*/ 	.word	0x00000002
        /*041c*/ 	.word	0x00000070
        /*0420*/ 	.short	0x010a
        /*0422*/ 	.byte	0xff
	.zero		1


	//   ....[48]....
        /*0424*/ 	.word	0x00003050
        /*0428*/ 	.word	0x00000002
        /*042c*/ 	.word	0x00000000
        /*0430*/ 	.short	0x0101
        /*0432*/ 	.byte	0xff
	.zero		1


	//   ....[49]....
        /*0434*/ 	.word	0x000030e0
        /*0438*/ 	.word	0x000000ff
        /*043c*/ 	.word	0x00000080
        /*0440*/ 	.short	0x0106
        /*0442*/ 	.byte	0x04
	.zero		1


	//   ....[50]....
        /*0444*/ 	.word	0x00003100
        /*0448*/ 	.word	0x000000ff
        /*044c*/ 	.word	0x00000080
        /*0450*/ 	.short	0x010a
        /*0452*/ 	.byte	0x04
	.zero		1


	//   ....[51]....
        /*0454*/ 	.word	0x00003190
        /*0458*/ 	.word	0x000000ff
        /*045c*/ 	.word	0x00000080
        /*0460*/ 	.short	0x0106
        /*0462*/ 	.byte	0x07
	.zero		1


	//   ....[52]....
        /*0464*/ 	.word	0x000031d0
        /*0468*/ 	.word	0x00000000
        /*046c*/ 	.word	0x00000080
        /*0470*/ 	.short	0x010a
        /*0472*/ 	.byte	0xff
	.zero		1


	//   ....[53]....
        /*0474*/ 	.word	0x00003410
        /*0478*/ 	.word	0x000000ff
        /*047c*/ 	.word	0x00000008
        /*0480*/ 	.short	0x010a
        /*0482*/ 	.byte	0x05
	.zero		1


	//   ....[54]....
        /*0484*/ 	.word	0x00003430
        /*0488*/ 	.word	0x000000ff
        /*048c*/ 	.word	0x00000008
        /*0490*/ 	.short	0x010a
        /*0492*/ 	.byte	0x05
	.zero		1


	//   ....[55]....
        /*0494*/ 	.word	0x000035c0
        /*0498*/ 	.word	0x000000ff
        /*049c*/ 	.word	0x00000008
        /*04a0*/ 	.short	0x010a
        /*04a2*/ 	.byte	0x05
	.zero		1


	//   ....[56]....
        /*04a4*/ 	.word	0x000035e0
        /*04a8*/ 	.word	0x000000ff
        /*04ac*/ 	.word	0x00000008
        /*04b0*/ 	.short	0x010a
        /*04b2*/ 	.byte	0x05
	.zero		1


	//   ....[57]....
        /*04b4*/ 	.word	0x000036a0
        /*04b8*/ 	.word	0x000000ff
        /*04bc*/ 	.word	0x00000000
        /*04c0*/ 	.short	0x0101
        /*04c2*/ 	.byte	0x04
	.zero		1


	//   ....[58]....
        /*04c4*/ 	.word	0x000039d0
        /*04c8*/ 	.word	0x00000000
        /*04cc*/ 	.word	0x00000070
        /*04d0*/ 	.short	0x010a
        /*04d2*/ 	.byte	0xff
	.zero		1


	//   ....[59]....
        /*04d4*/ 	.word	0x00003a90
        /*04d8*/ 	.word	0x00000000
        /*04dc*/ 	.word	0x00000000
        /*04e0*/ 	.short	0x0101
        /*04e2*/ 	.byte	0xff
	.zero		1


	//   ....[60]....
        /*04e4*/ 	.word	0x00003b50
        /*04e8*/ 	.word	0x000000ff
        /*04ec*/ 	.word	0x00000000
        /*04f0*/ 	.short	0x010a
        /*04f2*/ 	.byte	0x04
	.zero		1


	//   ....[61]....
        /*04f4*/ 	.word	0x00003b60
        /*04f8*/ 	.word	0x000000ff
        /*04fc*/ 	.word	0x000000b0
        /*0500*/ 	.short	0x010a
        /*0502*/ 	.byte	0x1f
	.zero		1


	//   ....[62]....
        /*0504*/ 	.word	0x00003c10
        /*0508*/ 	.word	0x000000ff
        /*050c*/ 	.word	0x00000000
        /*0510*/ 	.short	0x010a
        /*0512*/ 	.byte	0x05
	.zero		1


	//   ....[63]....
        /*0514*/ 	.word	0x00003d40
        /*0518*/ 	.word	0x000000ff
        /*051c*/ 	.word	0x00000000
        /*0520*/ 	.short	0x010a
        /*0522*/ 	.byte	0x04
	.zero		1


	//   ....[64]....
        /*0524*/ 	.word	0x00004040
        /*0528*/ 	.word	0x000000ff
        /*052c*/ 	.word	0x00000000
        /*0530*/ 	.short	0x010a
        /*0532*/ 	.byte	0x04
	.zero		1


	//   ....[65]....
        /*0534*/ 	.word	0x000040d0
        /*0538*/ 	.word	0x000000ff
        /*053c*/ 	.word	0x00000000
        /*0540*/ 	.short	0x010a
        /*0542*/ 	.byte	0x05
	.zero		1


	//   ....[66]....
        /*0544*/ 	.word	0x00004160
        /*0548*/ 	.word	0x000000ff
        /*054c*/ 	.word	0x00000000
        /*0550*/ 	.short	0x010a
        /*0552*/ 	.byte	0x05
	.zero		1


	//   ....[67]....
        /*0554*/ 	.word	0x00004200
        /*0558*/ 	.word	0x00000000
        /*055c*/ 	.word	0x00000000
        /*0560*/ 	.short	0x010a
        /*0562*/ 	.byte	0xff
	.zero		1


	//   ....[68]....
        /*0564*/ 	.word	0x00004240
        /*0568*/ 	.word	0x00000000
        /*056c*/ 	.word	0x00000000
        /*0570*/ 	.short	0x010a
        /*0572*/ 	.byte	0xff
	.zero		1


	//   ....[69]....
        /*0574*/ 	.word	0x000042b0
        /*0578*/ 	.word	0x000000ff
        /*057c*/ 	.word	0x00000000
        /*0580*/ 	.short	0x0101
        /*0582*/ 	.byte	0x04
	.zero		1


	//   ....[70]....
        /*0584*/ 	.word	0x000042f0
        /*0588*/ 	.word	0x000000ff
        /*058c*/ 	.word	0x000000f0
        /*0590*/ 	.short	0x010a
        /*0592*/ 	.byte	0x1a
	.zero		1


	//   ....[71]....
        /*0594*/ 	.word	0x00004340
        /*0598*/ 	.word	0x000000ff
        /*059c*/ 	.word	0x00000000
        /*05a0*/ 	.short	0x0101
        /*05a2*/ 	.byte	0x04
	.zero		1


	//   ....[72]....
        /*05a4*/ 	.word	0x000047e0
        /*05a8*/ 	.word	0x0000000c
        /*05ac*/ 	.word	0x00000070
        /*05b0*/ 	.short	0x010a
        /*05b2*/ 	.byte	0xff
	.zero		1


	//   ....[73]....
        /*05b4*/ 	.word	0x00004950
        /*05b8*/ 	.word	0x00000000
        /*05bc*/ 	.word	0x00000000
        /*05c0*/ 	.short	0x0101
        /*05c2*/ 	.byte	0xff
	.zero		1


	//   ....[74]....
        /*05c4*/ 	.word	0x00004de0
        /*05c8*/ 	.word	0x000000ff
        /*05cc*/ 	.word	0x00000068
        /*05d0*/ 	.short	0x010a
        /*05d2*/ 	.byte	0x15
	.zero		1


	//   ....[75]....
        /*05d4*/ 	.word	0x00004f60
        /*05d8*/ 	.word	0x000000ff
        /*05dc*/ 	.word	0x00000040
        /*05e0*/ 	.short	0x010a
        /*05e2*/ 	.byte	0x15
	.zero		1


	//   ....[76]....
        /*05e4*/ 	.word	0x00005160
        /*05e8*/ 	.word	0x000000ff
        /*05ec*/ 	.word	0x00000020
        /*05f0*/ 	.short	0x010b
        /*05f2*/ 	.byte	0x15
	.zero		1


	//   ....[77]....
        /*05f4*/ 	.word	0x00005170
        /*05f8*/ 	.word	0x000000ff
        /*05fc*/ 	.word	0x00000000
        /*0600*/ 	.short	0x0101
        /*0602*/ 	.byte	0x06
	.zero		1


	//   ....[78]....
        /*0604*/ 	.word	0x00005180
        /*0608*/ 	.word	0x000000ff
        /*060c*/ 	.word	0x00000048
        /*0610*/ 	.short	0x010a
        /*0612*/ 	.byte	0x15
	.zero		1


	//   ....[79]....
        /*0614*/ 	.word	0x00005330
        /*0618*/ 	.word	0x000000ff
        /*061c*/ 	.word	0x00000028
        /*0620*/ 	.short	0x010b
        /*0622*/ 	.byte	0x15
	.zero		1


	//   ....[80]....
        /*0624*/ 	.word	0x00005340
        /*0628*/ 	.word	0x000000ff
        /*062c*/ 	.word	0x00000000
        /*0630*/ 	.short	0x0101
        /*0632*/ 	.byte	0x06
	.zero		1


	//   ....[81]....
        /*0634*/ 	.word	0x00005350
        /*0638*/ 	.word	0x000000ff
        /*063c*/ 	.word	0x00000050
        /*0640*/ 	.short	0x010a
        /*0642*/ 	.byte	0x15
	.zero		1


	//   ....[82]....
        /*0644*/ 	.word	0x00005500
        /*0648*/ 	.word	0x000000ff
        /*064c*/ 	.word	0x00000030
        /*0650*/ 	.short	0x010b
        /*0652*/ 	.byte	0x15
	.zero		1


	//   ....[83]....
        /*0654*/ 	.word	0x00005510
        /*0658*/ 	.word	0x000000ff
        /*065c*/ 	.word	0x00000000
        /*0660*/ 	.short	0x0101
        /*0662*/ 	.byte	0x06
	.zero		1


	//   ....[84]....
        /*0664*/ 	.word	0x00005520
        /*0668*/ 	.word	0x000000ff
        /*066c*/ 	.word	0x00000058
        /*0670*/ 	.short	0x010a
        /*0672*/ 	.byte	0x15
	.zero		1


	//   ....[85]....
        /*0674*/ 	.word	0x00005760
        /*0678*/ 	.word	0x000000ff
        /*067c*/ 	.word	0x00000038
        /*0680*/ 	.short	0x010b
        /*0682*/ 	.byte	0x15
	.zero		1


	//   ....[86]....
        /*0684*/ 	.word	0x00005770
        /*0688*/ 	.word	0x000000ff
        /*068c*/ 	.word	0x00000000
        /*0690*/ 	.short	0x0101
        /*0692*/ 	.byte	0x25
	.zero		1


	//   ....[87]....
        /*0694*/ 	.word	0x000057b0
        /*0698*/ 	.word	0x000000ff
        /*069c*/ 	.word	0x00000040
        /*06a0*/ 	.short	0x010a
        /*06a2*/ 	.byte	0x15
	.zero		1


	//   ....[88]....
        /*06a4*/ 	.word	0x000057d0
        /*06a8*/ 	.word	0x000000ff
        /*06ac*/ 	.word	0x00000048
        /*06b0*/ 	.short	0x010a
        /*06b2*/ 	.byte	0x15
	.zero		1


	//   ....[89]....
        /*06b4*/ 	.word	0x000057f0
        /*06b8*/ 	.word	0x000000ff
        /*06bc*/ 	.word	0x00000050
        /*06c0*/ 	.short	0x010a
        /*06c2*/ 	.byte	0x15
	.zero		1


	//   ....[90]....
        /*06c4*/ 	.word	0x00005830
        /*06c8*/ 	.word	0x00000000
        /*06cc*/ 	.word	0x00000058
        /*06d0*/ 	.short	0x010a
        /*06d2*/ 	.byte	0xff
	.zero		1


	//   ....[91]....
        /*06d4*/ 	.word	0x00005b50
        /*06d8*/ 	.word	0x00000003
        /*06dc*/ 	.word	0x00000070
        /*06e0*/ 	.short	0x010a
        /*06e2*/ 	.byte	0xff
	.zero		1


	//   ....[92]....
        /*06e4*/ 	.word	0x00005cd0
        /*06e8*/ 	.word	0x00000000
        /*06ec*/ 	.word	0x00000000
        /*06f0*/ 	.short	0x0101
        /*06f2*/ 	.byte	0xff
	.zero		1


	//   ....[93]....
        /*06f4*/ 	.word	0x000067b0
        /*06f8*/ 	.word	0x000000ff
        /*06fc*/ 	.word	0x00000020
        /*0700*/ 	.short	0x010a
        /*0702*/ 	.byte	0x2b
	.zero		1


	//   ....[94]....
        /*0704*/ 	.word	0x000067e0
        /*0708*/ 	.word	0x00000036
        /*070c*/ 	.word	0x00000090
        /*0710*/ 	.short	0x010a
        /*0712*/ 	.byte	0xff
	.zero		1


	//   ....[95]....
        /*0714*/ 	.word	0x000068f0
        /*0718*/ 	.word	0x000000ff
        /*071c*/ 	.word	0x00000020
        /*0720*/ 	.short	0x010a
        /*0722*/ 	.byte	0x2b
	.zero		1


	//   ....[96]....
        /*0724*/ 	.word	0x000069c0
        /*0728*/ 	.word	0x00000036
        /*072c*/ 	.word	0x00000090
        /*0730*/ 	.short	0x010a
        /*0732*/ 	.byte	0xff
	.zero		1


	//   ....[97]....
        /*0734*/ 	.word	0x00007180
        /*0738*/ 	.word	0x00000000
        /*073c*/ 	.word	0x00000000
        /*0740*/ 	.short	0x0101
        /*0742*/ 	.byte	0xff
	.zero		1


	//   ....[98]....
        /*0744*/ 	.word	0x00007190
        /*0748*/ 	.word	0x00000002
        /*074c*/ 	.word	0x00000020
        /*0750*/ 	.short	0x010a
        /*0752*/ 	.byte	0xff
	.zero		1


	//   ....[99]....
        /*0754*/ 	.word	0x00007250
        /*0758*/ 	.word	0x00000002
        /*075c*/ 	.word	0x00000020
        /*0760*/ 	.short	0x010a
        /*0762*/ 	.byte	0xff
	.zero		1


	//   ....[100]....
        /*0764*/ 	.word	0x00007a50
        /*0768*/ 	.word	0x00000000
        /*076c*/ 	.word	0x00000000
        /*0770*/ 	.short	0x0101
        /*0772*/ 	.byte	0xff
	.zero		1


	//   ....[101]....
        /*0774*/ 	.word	0x00007a70
        /*0778*/ 	.word	0x00000002
        /*077c*/ 	.word	0x00000020
        /*0780*/ 	.short	0x010a
        /*0782*/ 	.byte	0xff
	.zero		1


	//   ....[102]....
        /*0784*/ 	.word	0x00007b20
        /*0788*/ 	.word	0x00000002
        /*078c*/ 	.word	0x00000020
        /*0790*/ 	.short	0x010a
        /*0792*/ 	.byte	0xff
	.zero		1


	//   ....[103]....
        /*0794*/ 	.word	0x00008320
        /*0798*/ 	.word	0x00000000
        /*079c*/ 	.word	0x00000000
        /*07a0*/ 	.short	0x0101
        /*07a2*/ 	.byte	0xff
	.zero		1


	//   ....[104]....
        /*07a4*/ 	.word	0x00008340
        /*07a8*/ 	.word	0x00000003
        /*07ac*/ 	.word	0x00000020
        /*07b0*/ 	.short	0x010a
        /*07b2*/ 	.byte	0xff
	.zero		1


	//   ....[105]....
        /*07b4*/ 	.word	0x000083f0
        /*07b8*/ 	.word	0x00000003
        /*07bc*/ 	.word	0x00000020
        /*07c0*/ 	.short	0x010a
        /*07c2*/ 	.byte	0xff
	.zero		1


	//   ....[106]....
        /*07c4*/ 	.word	0x000086a0
        /*07c8*/ 	.word	0x00000036
        /*07cc*/ 	.word	0x00000000
        /*07d0*/ 	.short	0x0101
        /*07d2*/ 	.byte	0xff
	.zero		1


	//   ....[107]....
        /*07d4*/ 	.word	0x00008c40
        /*07d8*/ 	.word	0x00000000
        /*07dc*/ 	.word	0x00000000
        /*07e0*/ 	.short	0x0101
        /*07e2*/ 	.byte	0xff
	.zero		1


	//   ....[108]....
        /*07e4*/ 	.word	0x00008ee0
        /*07e8*/ 	.word	0x000000ff
        /*07ec*/ 	.word	0x00000000
        /*07f0*/ 	.short	0x0101
        /*07f2*/ 	.byte	0x06
	.zero		1


	//   ....[109]....
        /*07f4*/ 	.word	0x00008f00
        /*07f8*/ 	.word	0x00000000
        /*07fc*/ 	.word	0x000000e0
        /*0800*/ 	.short	0x010a
        /*0802*/ 	.byte	0xff
	.zero		1


	//   ....[110]....
        /*0804*/ 	.word	0x00008f60
        /*0808*/ 	.word	0x00000000
        /*080c*/ 	.word	0x00000010
        /*0810*/ 	.short	0x010a
        /*0812*/ 	.byte	0xff
	.zero		1


	//   ....[111]....
        /*0814*/ 	.word	0x00008fc0
        /*0818*/ 	.word	0x00000000
        /*081c*/ 	.word	0x00000010
        /*0820*/ 	.short	0x010a
        /*0822*/ 	.byte	0xff
	.zero		1


	//   ....[112]....
        /*0824*/ 	.word	0x00009010
        /*0828*/ 	.word	0x00000003
        /*082c*/ 	.word	0x00000070
        /*0830*/ 	.short	0x010a
        /*0832*/ 	.byte	0xff
	.zero		1


	//   ....[113]....
        /*0834*/ 	.word	0x00009070
        /*0838*/ 	.word	0x00000000
        /*083c*/ 	.word	0x00000000
        /*0840*/ 	.short	0x010a
        /*0842*/ 	.byte	0xff
	.zero		1


	//   ....[114]....
        /*0844*/ 	.word	0x000090c0
        /*0848*/ 	.word	0x00000002
        /*084c*/ 	.word	0x000000d0
        /*0850*/ 	.short	0x010a
        /*0852*/ 	.byte	0xff
	.zero		1


	//   ....[115]....
        /*0854*/ 	.word	0x00009120
        /*0858*/ 	.word	0x00000002
        /*085c*/ 	.word	0x00000080
        /*0860*/ 	.short	0x010a
        /*0862*/ 	.byte	0xff
	.zero		1


	//   ....[116]....
        /*0864*/ 	.word	0x00009170
        /*0868*/ 	.word	0x00000002
        /*086c*/ 	.word	0x00000070
        /*0870*/ 	.short	0x010a
        /*0872*/ 	.byte	0xff
	.zero		1


	//   ....[117]....
        /*0874*/ 	.word	0x000091d0
        /*0878*/ 	.word	0x00000000
        /*087c*/ 	.word	0x00000080
        /*0880*/ 	.short	0x010a
        /*0882*/ 	.byte	0xff
	.zero		1


	//   ....[118]....
        /*0884*/ 	.word	0x00009230
        /*0888*/ 	.word	0x00000005
        /*088c*/ 	.word	0x00000008
        /*0890*/ 	.short	0x010a
        /*0892*/ 	.byte	0xff
	.zero		1


	//   ....[119]....
        /*0894*/ 	.word	0x00009310
        /*0898*/ 	.word	0x00000000
        /*089c*/ 	.word	0x00000008
        /*08a0*/ 	.short	0x010a
        /*08a2*/ 	.byte	0xff
	.zero		1


	//   ....[120]....
        /*08a4*/ 	.word	0x00009360
        /*08a8*/ 	.word	0x00000000
        /*08ac*/ 	.word	0x00000070
        /*08b0*/ 	.short	0x010a
        /*08b2*/ 	.byte	0xff
	.zero		1


	//   ....[121]....
        /*08b4*/ 	.word	0x000093c0
        /*08b8*/ 	.word	0x00000000
        /*08bc*/ 	.word	0x000000b0
        /*08c0*/ 	.short	0x010a
        /*08c2*/ 	.byte	0xff
	.zero		1


	//   ....[122]....
        /*08c4*/ 	.word	0x00009420
        /*08c8*/ 	.word	0x00000000
        /*08cc*/ 	.word	0x00000000
        /*08d0*/ 	.short	0x010a
        /*08d2*/ 	.byte	0xff
	.zero		1


	//   ....[123]....
        /*08d4*/ 	.word	0x00009480
        /*08d8*/ 	.word	0x00000000
        /*08dc*/ 	.word	0x00000000
        /*08e0*/ 	.short	0x010a
        /*08e2*/ 	.byte	0xff
	.zero		1


	//   ....[124]....
        /*08e4*/ 	.word	0x000094e0
        /*08e8*/ 	.word	0x00000000
        /*08ec*/ 	.word	0x00000000
        /*08f0*/ 	.short	0x010a
        /*08f2*/ 	.byte	0xff
	.zero		1


	//   ....[125]....
        /*08f4*/ 	.word	0x00009540
        /*08f8*/ 	.word	0x00000000
        /*08fc*/ 	.word	0x00000000
        /*0900*/ 	.short	0x010a
        /*0902*/ 	.byte	0xff
	.zero		1


	//   ....[126]....
        /*0904*/ 	.word	0x000095a0
        /*0908*/ 	.word	0x00000000
        /*090c*/ 	.word	0x000000f0
        /*0910*/ 	.short	0x010a
        /*0912*/ 	.byte	0xff
	.zero		1


	//   ....[127]....
        /*0914*/ 	.word	0x000095f0
        /*0918*/ 	.word	0x0000000c
        /*091c*/ 	.word	0x00000070
        /*0920*/ 	.short	0x010a
        /*0922*/ 	.byte	0xff
	.zero		1


	//   ....[128]....
        /*0924*/ 	.word	0x00009650
        /*0928*/ 	.word	0x00000000
        /*092c*/ 	.word	0x00000068
        /*0930*/ 	.short	0x010a
        /*0932*/ 	.byte	0xff
	.zero		1


	//   ....[129]....
        /*0934*/ 	.word	0x000096b0
        /*0938*/ 	.word	0x00000000
        /*093c*/ 	.word	0x00000040
        /*0940*/ 	.short	0x010a
        /*0942*/ 	.byte	0xff
	.zero		1


	//   ....[130]....
        /*0944*/ 	.word	0x00009710
        /*0948*/ 	.word	0x00000000
        /*094c*/ 	.word	0x00000048
        /*0950*/ 	.short	0x010a
        /*0952*/ 	.byte	0xff
	.zero		1


	//   ....[131]....
        /*0954*/ 	.word	0x00009770
        /*0958*/ 	.word	0x00000000
        /*095c*/ 	.word	0x00000050
        /*0960*/ 	.short	0x010a
        /*0962*/ 	.byte	0xff
	.zero		1


	//   ....[132]....
        /*0964*/ 	.word	0x000097d0
        /*0968*/ 	.word	0x00000000
        /*096c*/ 	.word	0x00000058
        /*0970*/ 	.short	0x010a
        /*0972*/ 	.byte	0xff
	.zero		1


	//   ....[133]....
        /*0974*/ 	.word	0x00009830
        /*0978*/ 	.word	0x00000000
        /*097c*/ 	.word	0x00000040
        /*0980*/ 	.short	0x010a
        /*0982*/ 	.byte	0xff
	.zero		1


	//   ....[134]....
        /*0984*/ 	.word	0x00009890
        /*0988*/ 	.word	0x00000000
        /*098c*/ 	.word	0x00000048
        /*0990*/ 	.short	0x010a
        /*0992*/ 	.byte	0xff
	.zero		1


	//   ....[135]....
        /*0994*/ 	.word	0x000098f0
        /*0998*/ 	.word	0x00000000
        /*099c*/ 	.word	0x00000050
        /*09a0*/ 	.short	0x010a
        /*09a2*/ 	.byte	0xff
	.zero		1


	//   ....[136]....
        /*09a4*/ 	.word	0x00009940
        /*09a8*/ 	.word	0x00000003
        /*09ac*/ 	.word	0x00000070
        /*09b0*/ 	.short	0x010a
        /*09b2*/ 	.byte	0xff
	.zero		1


	//   ....[137]....
        /*09b4*/ 	.word	0x000099a0
        /*09b8*/ 	.word	0x00000002
        /*09bc*/ 	.word	0x00000020
        /*09c0*/ 	.short	0x010a
        /*09c2*/ 	.byte	0xff
	.zero		1


	//   ....[138]....
        /*09c4*/ 	.word	0x000099f0
        /*09c8*/ 	.word	0x00000036
        /*09cc*/ 	.word	0x00000090
        /*09d0*/ 	.short	0x010a
        /*09d2*/ 	.byte	0xff
	.zero		1


	//   ....[139]....
        /*09d4*/ 	.word	0x00009a40
        /*09d8*/ 	.word	0x00000002
        /*09dc*/ 	.word	0x00000020
        /*09e0*/ 	.short	0x010a
        /*09e2*/ 	.byte	0xff
	.zero		1


	//   ....[140]....
        /*09e4*/ 	.word	0x00009a90
        /*09e8*/ 	.word	0x00000002
        /*09ec*/ 	.word	0x00000020
        /*09f0*/ 	.short	0x010a
        /*09f2*/ 	.byte	0xff
	.zero		1


	//   ....[141]....
        /*09f4*/ 	.word	0x00009ae0
        /*09f8*/ 	.word	0x00000003
        /*09fc*/ 	.word	0x00000020
        /*0a00*/ 	.short	0x010a
        /*0a02*/ 	.byte	0xff
	.zero		1


	//----- nvinfo : EIATTR_NUM_MBARRIERS
	.align		4
.L_47:
        /*0a04*/ 	.byte	0x03, 0x38
        /*0a06*/ 	.short	0x001f


	//----- nvinfo : EIATTR_EXIT_INSTR_OFFSETS
	.align		4
        /*0a08*/ 	.byte	0x04, 0x1c
        /*0a0a*/ 	.short	(.L_49 - .L_48)


	//   ....[0]....
.L_48:
        /*0a0c*/ 	.word	0x00002cb0


	//   ....[1]....
        /*0a10*/ 	.word	0x000031a0


	//   ....[2]....
        /*0a14*/ 	.word	0x00003200


	//   ....[3]....
        /*0a18*/ 	.word	0x00004570


	//   ....[4]....
        /*0a1c*/ 	.word	0x00005860


	//   ....[5]....
        /*0a20*/ 	.word	0x000058a0


	//   ....[6]....
        /*0a24*/ 	.word	0x00008de0


	//   ....[7]....
        /*0a28*/ 	.word	0x00008e50


	//   ....[8]....
        /*0a2c*/ 	.word	0x00008e80


	//   ....[9]....
        /*0a30*/ 	.word	0x00008ef0


	//----- nvinfo : EIATTR_MAX_THREADS
	.align		4
.L_49:
        /*0a34*/ 	.byte	0x04, 0x05
        /*0a36*/ 	.short	(.L_51 - .L_50)
.L_50:
        /*0a38*/ 	.word	0x00000100
        /*0a3c*/ 	.word	0x00000001
        /*0a40*/ 	.word	0x00000001


	//----- nvinfo : EIATTR_CRS_STACK_SIZE
	.align		4
.L_51:
        /*0a44*/ 	.byte	0x04, 0x1e
        /*0a46*/ 	.short	(.L_53 - .L_52)
.L_52:
        /*0a48*/ 	.word	0x00000000


	//----- nvinfo : EIATTR_CBANK_PARAM_SIZE
	.align		4
.L_53:
        /*0a4c*/ 	.byte	0x03, 0x19
        /*0a4e*/ 	.short	0x0800


	//----- nvinfo : EIATTR_PARAM_CBANK
	.align		4
        /*0a50*/ 	.byte	0x04, 0x0a
        /*0a52*/ 	.short	(.L_55 - .L_54)
	.align		4
.L_54:
        /*0a54*/ 	.word	index@(.nv.constant0._ZN7cutlass13device_kernelINS_4gemm6kernel13GemmUniversalIN4cute5tupleIJiiiiEEENS1_10collective13CollectiveMmaINS1_35MainloopSm100TmaUmmaWarpSpecializedILi2ELi2ELi4ENS5_IJNS4_1CILi4EEESB_NSA_ILi1EEEEEEEENS5_IJNSA_ILi128EEESF_NSA_ILi64EEEEEENS_6half_tENS5_IJSC_llEEESI_NS5_IJlSC_lEEENS4_8TiledMMAINS4_8MMA_AtomIJNS4_26SM100_MMA_F16BF16_2x1SM_SSISI_SI_fLi128ELi128ELNS4_4UMMA5MajorE1ELSP_0ELNSO_7ScaleInE0ELSQ_0EEEEEENS4_6LayoutINS5_IJSC_SC_SC_EEENS5_IJNSA_ILi0EEESV_SV_EEEEENS5_IJNS4_10UnderscoreESY_SY_EEEEENS4_28SM100_TMA_2SM_LOAD_MULTICASTENS4_14ComposedLayoutINS4_7SwizzleILi3ELi4ELi3EEENS4_18smem_ptr_flag_bitsILi16EEENST_INS5_IJSG_NSA_ILi8EEEEEENS5_IJSC_SG_EEEEEEEvNS4_8identityES11_NS12_IS14_S16_NST_INS5_IJS17_SG_EEENS5_IJSG_SC_EEEEEEEvS1C_EENS_8epilogue10collective18CollectiveEpilogueINS1I_23Sm100TmaWarpSpecializedILi4ELi2ELi16ELb1ELb0EEEJNS5_IJSG_SF_SG_EEENS5_IJNST_ISG_SC_EENST_INS5_IJNSA_ILi16EEENSA_ILi2EEEEEES19_EEEEESI_SK_SI_SK_NS1I_6fusion15FusionCallbacksIS1M_NS1U_17LinearCombinationISI_fSI_fLNS_15FloatRoundStyleE2EEES1N_S1T_JEEENS4_5SM1004TMEM4LOAD26SM100_TMEM_LOAD_32dp32b16xENS4_13SM90_TMA_LOADENS12_INS13_ILi1ELi4ELi3EEES16_NST_INS5_IJS17_S1P_EEENS5_IJS1P_SC_EEEEEEENS4_39AutoVectorizingCopyWithAssumedAlignmentILi128EEENS4_14SM90_TMA_STOREES29_S2B_S2B_EEEvvEEEEvNT_6ParamsE)
        /*0a58*/ 	.short	0x0380
        /*0a5a*/ 	.short	0x0800


	//----- nvinfo : EIATTR_SW_WAR
	.align		4
.L_55:
        /*0a5c*/ 	.byte	0x04, 0x36
        /*0a5e*/ 	.short	(.L_57 - .L_56)
.L_56:
        /*0a60*/ 	.word	0x00000008
.L_57:


//--------------------- .nv.callgraph             --------------------------
	.section	.nv.callgraph,"",@"SHT_CUDA_CALLGRAPH"
	.align	4
	.sectionentsize	8
	.align		4
        /*0000*/ 	.word	0x00000000
	.align		4
        /*0004*/ 	.word	0xffffffff
	.align		4
        /*0008*/ 	.word	index@(_ZN7cutlass13device_kernelINS_4gemm6kernel13GemmUniversalIN4cute5tupleIJiiiiEEENS1_10collective13CollectiveMmaINS1_35MainloopSm100TmaUmmaWarpSpecializedILi2ELi2ELi4ENS5_IJNS4_1CILi4EEESB_NSA_ILi1EEEEEEEENS5_IJNSA_ILi128EEESF_NSA_ILi64EEEEEENS_6half_tENS5_IJSC_llEEESI_NS5_IJlSC_lEEENS4_8TiledMMAINS4_8MMA_AtomIJNS4_26SM100_MMA_F16BF16_2x1SM_SSISI_SI_fLi128ELi128ELNS4_4UMMA5MajorE1ELSP_0ELNSO_7ScaleInE0ELSQ_0EEEEEENS4_6LayoutINS5_IJSC_SC_SC_EEENS5_IJNSA_ILi0EEESV_SV_EEEEENS5_IJNS4_10UnderscoreESY_SY_EEEEENS4_28SM100_TMA_2SM_LOAD_MULTICASTENS4_14ComposedLayoutINS4_7SwizzleILi3ELi4ELi3EEENS4_18smem_ptr_flag_bitsILi16EEENST_INS5_IJSG_NSA_ILi8EEEEEENS5_IJSC_SG_EEEEEEEvNS4_8identityES11_NS12_IS14_S16_NST_INS5_IJS17_SG_EEENS5_IJSG_SC_EEEEEEEvS1C_EENS_8epilogue10collective18CollectiveEpilogueINS1I_23Sm100TmaWarpSpecializedILi4ELi2ELi16ELb1ELb0EEEJNS5_IJSG_SF_SG_EEENS5_IJNST_ISG_SC_EENST_INS5_IJNSA_ILi16EEENSA_ILi2EEEEEES19_EEEEESI_SK_SI_SK_NS1I_6fusion15FusionCallbacksIS1M_NS1U_17LinearCombinationISI_fSI_fLNS_15FloatRoundStyleE2EEES1N_S1T_JEEENS4_5SM1004TMEM4LOAD26SM100_TMEM_LOAD_32dp32b16xENS4_13SM90_TMA_LOADENS12_INS13_ILi1ELi4ELi3EEES16_NST_INS5_IJS17_S1P_EEENS5_IJS1P_SC_EEEEEEENS4_39AutoVectorizingCopyWithAssumedAlignmentILi128EEENS4_14SM90_TMA_STOREES29_S2B_S2B_EEEvvEEEEvNT_6ParamsE)
	.align		4
        /*000c*/ 	.word	index@(__assertfail)
	.align		4
        /*0010*/ 	.word	0x00000000
	.align		4
        /*0014*/ 	.word	0xfffffffe
	.align		4
        /*0018*/ 	.word	0x00000000
	.align		4
        /*001c*/ 	.word	0xfffffffd
	.align		4
        /*0020*/ 	.word	0x00000000
	.align		4
        /*0024*/ 	.word	0xfffffffc


//--------------------- .nv.constant4             --------------------------
	.section	.nv.constant4,"a",@progbits
	.align	8
	.align		8
.nv.constant4:
        /*0000*/ 	.dword	__assertfail
	.align		8
        /*0008*/ 	.dword	__unnamed_1
	.align		8
        /*0010*/ 	.dword	__unnamed_2
	.align		8
        /*0018*/ 	.dword	_ZN40_INTERNAL_29230263_4_k_cu_7c798f08_307824cuda3std3__45__cpo5beginE
	.align		8
        /*0020*/ 	.dword	_ZN40_INTERNAL_29230263_4_k_cu_7c798f08_307824cuda3std3__45__cpo3endE
	.align		8
        /*0028*/ 	.dword	_ZN40_INTERNAL_29230263_4_k_cu_7c798f08_307824cuda3std3__45__cpo6cbeginE
	.align		8
        /*0030*/ 	.dword	_ZN40_INTERNAL_29230263_4_k_cu_7c798f08_307824cuda3std3__45__cpo4cendE
	.align		8
        /*0038*/ 	.dword	_ZN40_INTERNAL_29230263_4_k_cu_7c798f08_307824cuda3std3__442_GLOBAL__N__29230263_4_k_cu_7c798f08_307826ignoreE
	.align		8
        /*0040*/ 	.dword	_ZN40_INTERNAL_29230263_4_k_cu_7c798f08_307824cuda3std3__419piecewise_constructE
	.align		8
        /*0048*/ 	.dword	_ZN40_INTERNAL_29230263_4_k_cu_7c798f08_307824cuda3std3__48in_placeE
	.align		8
        /*0050*/ 	.dword	_ZN40_INTERNAL_29230263_4_k_cu_7c798f08_307824cuda3std6ranges3__45__cpo4swapE
	.align		8
        /*0058*/ 	.dword	_ZN40_INTERNAL_29230263_4_k_cu_7c798f08_307824cuda3std6ranges3__45__cpo9iter_moveE
	.align		8
        /*0060*/ 	.dword	_ZN40_INTERNAL_29230263_4_k_cu_7c798f08_307824cute7productE
	.align		8
        /*0068*/ 	.dword	_ZN40_INTERNAL_29230263_4_k_cu_7c798f08_307824cute1_E
	.align		8
        /*0070*/ 	.dword	$str$25
	.align		8
        /*0078*/ 	.dword	$str$26
	.align		8
        /*0080*/ 	.dword	$str$27
	.align		8
        /*0088*/ 	.dword	$str$28


//--------------------- .text._ZN7cutlass13device_kernelINS_4gemm6kernel13GemmUniversalIN4cute5tupleIJiiiiEEENS1_10collective13CollectiveMmaINS1_35MainloopSm100TmaUmmaWarpSpecializedILi2ELi2ELi4ENS5_IJNS4_1CILi4EEESB_NSA_ILi1EEEEEEEENS5_IJNSA_ILi128EEESF_NSA_ILi64EEEEEENS_6half_tENS5_IJSC_llEEESI_NS5_IJlSC_lEEENS4_8TiledMMAINS4_8MMA_AtomIJNS4_26SM100_MMA_F16BF16_2x1SM_SSISI_SI_fLi128ELi128ELNS4_4UMMA5MajorE1ELSP_0ELNSO_7ScaleInE0ELSQ_0EEEEEENS4_6LayoutINS5_IJSC_SC_SC_EEENS5_IJNSA_ILi0EEESV_SV_EEEEENS5_IJNS4_10UnderscoreESY_SY_EEEEENS4_28SM100_TMA_2SM_LOAD_MULTICASTENS4_14ComposedLayoutINS4_7SwizzleILi3ELi4ELi3EEENS4_18smem_ptr_flag_bitsILi16EEENST_INS5_IJSG_NSA_ILi8EEEEEENS5_IJSC_SG_EEEEEEEvNS4_8identityES11_NS12_IS14_S16_NST_INS5_IJS17_SG_EEENS5_IJSG_SC_EEEEEEEvS1C_EENS_8epilogue10collective18CollectiveEpilogueINS1I_23Sm100TmaWarpSpecializedILi4ELi2ELi16ELb1ELb0EEEJNS5_IJSG_SF_SG_EEENS5_IJNST_ISG_SC_EENST_INS5_IJNSA_ILi16EEENSA_ILi2EEEEEES19_EEEEESI_SK_SI_SK_NS1I_6fusion15FusionCallbacksIS1M_NS1U_17LinearCombinationISI_fSI_fLNS_15FloatRoundStyleE2EEES1N_S1T_JEEENS4_5SM1004TMEM4LOAD26SM100_TMEM_LOAD_32dp32b16xENS4_13SM90_TMA_LOADENS12_INS13_ILi1ELi4ELi3EEES16_NST_INS5_IJS17_S1P_EEENS5_IJS1P_SC_EEEEEEENS4_39AutoVectorizingCopyWithAssumedAlignmentILi128EEENS4_14SM90_TMA_STOREES29_S2B_S2B_EEEvvEEEEvNT_6ParamsE --------------------------
	.section	.text._ZN7cutlass13device_kernelINS_4gemm6kernel13GemmUniversalIN4cute5tupleIJiiiiEEENS1_10collective13CollectiveMmaINS1_35MainloopSm100TmaUmmaWarpSpecializedILi2ELi2ELi4ENS5_IJNS4_1CILi4EEESB_NSA_ILi1EEEEEEEENS5_IJNSA_ILi128EEESF_NSA_ILi64EEEEEENS_6half_tENS5_IJSC_llEEESI_NS5_IJlSC_lEEENS4_8TiledMMAINS4_8MMA_AtomIJNS4_26SM100_MMA_F16BF16_2x1SM_SSISI_SI_fLi128ELi128ELNS4_4UMMA5MajorE1ELSP_0ELNSO_7ScaleInE0ELSQ_0EEEEEENS4_6LayoutINS5_IJSC_SC_SC_EEENS5_IJNSA_ILi0EEESV_SV_EEEEENS5_IJNS4_10UnderscoreESY_SY_EEEEENS4_28SM100_TMA_2SM_LOAD_MULTICASTENS4_14ComposedLayoutINS4_7SwizzleILi3ELi4ELi3EEENS4_18smem_ptr_flag_bitsILi16EEENST_INS5_IJSG_NSA_ILi8EEEEEENS5_IJSC_SG_EEEEEEEvNS4_8identityES11_NS12_IS14_S16_NST_INS5_IJS17_SG_EEENS5_IJSG_SC_EEEEEEEvS1C_EENS_8epilogue10collective18CollectiveEpilogueINS1I_23Sm100TmaWarpSpecializedILi4ELi2ELi16ELb1ELb0EEEJNS5_IJSG_SF_SG_EEENS5_IJNST_ISG_SC_EENST_INS5_IJNSA_ILi16EEENSA_ILi2EEEEEES19_EEEEESI_SK_SI_SK_NS1I_6fusion15FusionCallbacksIS1M_NS1U_17LinearCombinationISI_fSI_fLNS_15FloatRoundStyleE2EEES1N_S1T_JEEENS4_5SM1004TMEM4LOAD26SM100_TMEM_LOAD_32dp32b16xENS4_13SM90_TMA_LOADENS12_INS13_ILi1ELi4ELi3EEES16_NST_INS5_IJS17_S1P_EEENS5_IJS1P_SC_EEEEEEENS4_39AutoVectorizingCopyWithAssumedAlignmentILi128EEENS4_14SM90_TMA_STOREES29_S2B_S2B_EEEvvEEEEvNT_6ParamsE,"ax",@progbits
	.align	128
.text._ZN7cutlass13device_kernelINS_4gemm6kernel13GemmUniversalIN4cute5tupleIJiiiiEEENS1_10collective13CollectiveMmaINS1_35MainloopSm100TmaUmmaWarpSpecializedILi2ELi2ELi4ENS5_IJNS4_1CILi4EEESB_NSA_ILi1EEEEEEEENS5_IJNSA_ILi128EEESF_NSA_ILi64EEEEEENS_6half_tENS5_IJSC_llEEESI_NS5_IJlSC_lEEENS4_8TiledMMAINS4_8MMA_AtomIJNS4_26SM100_MMA_F16BF16_2x1SM_SSISI_SI_fLi128ELi128ELNS4_4UMMA5MajorE1ELSP_0ELNSO_7ScaleInE0ELSQ_0EEEEEENS4_6LayoutINS5_IJSC_SC_SC_EEENS5_IJNSA_ILi0EEESV_SV_EEEEENS5_IJNS4_10UnderscoreESY_SY_EEEEENS4_28SM100_TMA_2SM_LOAD_MULTICASTENS4_14ComposedLayoutINS4_7SwizzleILi3ELi4ELi3EEENS4_18smem_ptr_flag_bitsILi16EEENST_INS5_IJSG_NSA_ILi8EEEEEENS5_IJSC_SG_EEEEEEEvNS4_8identityES11_NS12_IS14_S16_NST_INS5_IJS17_SG_EEENS5_IJSG_SC_EEEEEEEvS1C_EENS_8epilogue10collective18CollectiveEpilogueINS1I_23Sm100TmaWarpSpecializedILi4ELi2ELi16ELb1ELb0EEEJNS5_IJSG_SF_SG_EEENS5_IJNST_ISG_SC_EENST_INS5_IJNSA_ILi16EEENSA_ILi2EEEEEES19_EEEEESI_SK_SI_SK_NS1I_6fusion15FusionCallbacksIS1M_NS1U_17LinearCombinationISI_fSI_fLNS_15FloatRoundStyleE2EEES1N_S1T_JEEENS4_5SM1004TMEM4LOAD26SM100_TMEM_LOAD_32dp32b16xENS4_13SM90_TMA_LOADENS12_INS13_ILi1ELi4ELi3EEES16_NST_INS5_IJS17_S1P_EEENS5_IJS1P_SC_EEEEEEENS4_39AutoVectorizingCopyWithAssumedAlignmentILi128EEENS4_14SM90_TMA_STOREES29_S2B_S2B_EEEvvEEEEvNT_6ParamsE:
        .type           _ZN7cutlass13device_kernelINS_4gemm6kernel13GemmUniversalIN4cute5tupleIJiiiiEEENS1_10collective13CollectiveMmaINS1_35MainloopSm100TmaUmmaWarpSpecializedILi2ELi2ELi4ENS5_IJNS4_1CILi4EEESB_NSA_ILi1EEEEEEEENS5_IJNSA_ILi128EEESF_NSA_ILi64EEEEEENS_6half_tENS5_IJSC_llEEESI_NS5_IJlSC_lEEENS4_8TiledMMAINS4_8MMA_AtomIJNS4_26SM100_MMA_F16BF16_2x1SM_SSISI_SI_fLi128ELi128ELNS4_4UMMA5MajorE1ELSP_0ELNSO_7ScaleInE0ELSQ_0EEEEEENS4_6LayoutINS5_IJSC_SC_SC_EEENS5_IJNSA_ILi0EEESV_SV_EEEEENS5_IJNS4_10UnderscoreESY_SY_EEEEENS4_28SM100_TMA_2SM_LOAD_MULTICASTENS4_14ComposedLayoutINS4_7SwizzleILi3ELi4ELi3EEENS4_18smem_ptr_flag_bitsILi16EEENST_INS5_IJSG_NSA_ILi8EEEEEENS5_IJSC_SG_EEEEEEEvNS4_8identityES11_NS12_IS14_S16_NST_INS5_IJS17_SG_EEENS5_IJSG_SC_EEEEEEEvS1C_EENS_8epilogue10collective18CollectiveEpilogueINS1I_23Sm100TmaWarpSpecializedILi4ELi2ELi16ELb1ELb0EEEJNS5_IJSG_SF_SG_EEENS5_IJNST_ISG_SC_EENST_INS5_IJNSA_ILi16EEENSA_ILi2EEEEEES19_EEEEESI_SK_SI_SK_NS1I_6fusion15FusionCallbacksIS1M_NS1U_17LinearCombinationISI_fSI_fLNS_15FloatRoundStyleE2EEES1N_S1T_JEEENS4_5SM1004TMEM4LOAD26SM100_TMEM_LOAD_32dp32b16xENS4_13SM90_TMA_LOADENS12_INS13_ILi1ELi4ELi3EEES16_NST_INS5_IJS17_S1P_EEENS5_IJS1P_SC_EEEEEEENS4_39AutoVectorizingCopyWithAssumedAlignmentILi128EEENS4_14SM90_TMA_STOREES29_S2B_S2B_EEEvvEEEEvNT_6ParamsE,@function
        .size           _ZN7cutlass13device_kernelINS_4gemm6kernel13GemmUniversalIN4cute5tupleIJiiiiEEENS1_10collective13CollectiveMmaINS1_35MainloopSm100TmaUmmaWarpSpecializedILi2ELi2ELi4ENS5_IJNS4_1CILi4EEESB_NSA_ILi1EEEEEEEENS5_IJNSA_ILi128EEESF_NSA_ILi64EEEEEENS_6half_tENS5_IJSC_llEEESI_NS5_IJlSC_lEEENS4_8TiledMMAINS4_8MMA_AtomIJNS4_26SM100_MMA_F16BF16_2x1SM_SSISI_SI_fLi128ELi128ELNS4_4UMMA5MajorE1ELSP_0ELNSO_7ScaleInE0ELSQ_0EEEEEENS4_6LayoutINS5_IJSC_SC_SC_EEENS5_IJNSA_ILi0EEESV_SV_EEEEENS5_IJNS4_10UnderscoreESY_SY_EEEEENS4_28SM100_TMA_2SM_LOAD_MULTICASTENS4_14ComposedLayoutINS4_7SwizzleILi3ELi4ELi3EEENS4_18smem_ptr_flag_bitsILi16EEENST_INS5_IJSG_NSA_ILi8EEEEEENS5_IJSC_SG_EEEEEEEvNS4_8identityES11_NS12_IS14_S16_NST_INS5_IJS17_SG_EEENS5_IJSG_SC_EEEEEEEvS1C_EENS_8epilogue10collective18CollectiveEpilogueINS1I_23Sm100TmaWarpSpecializedILi4ELi2ELi16ELb1ELb0EEEJNS5_IJSG_SF_SG_EEENS5_IJNST_ISG_SC_EENST_INS5_IJNSA_ILi16EEENSA_ILi2EEEEEES19_EEEEESI_SK_SI_SK_NS1I_6fusion15FusionCallbacksIS1M_NS1U_17LinearCombinationISI_fSI_fLNS_15FloatRoundStyleE2EEES1N_S1T_JEEENS4_5SM1004TMEM4LOAD26SM100_TMEM_LOAD_32dp32b16xENS4_13SM90_TMA_LOADENS12_INS13_ILi1ELi4ELi3EEES16_NST_INS5_IJS17_S1P_EEENS5_IJS1P_SC_EEEEEEENS4_39AutoVectorizingCopyWithAssumedAlignmentILi128EEENS4_14SM90_TMA_STOREES29_S2B_S2B_EEEvvEEEEvNT_6ParamsE,(.L_x_191 - _ZN7cutlass13device_kernelINS_4gemm6kernel13GemmUniversalIN4cute5tupleIJiiiiEEENS1_10collective13CollectiveMmaINS1_35MainloopSm100TmaUmmaWarpSpecializedILi2ELi2ELi4ENS5_IJNS4_1CILi4EEESB_NSA_ILi1EEEEEEEENS5_IJNSA_ILi128EEESF_NSA_ILi64EEEEEENS_6half_tENS5_IJSC_llEEESI_NS5_IJlSC_lEEENS4_8TiledMMAINS4_8MMA_AtomIJNS4_26SM100_MMA_F16BF16_2x1SM_SSISI_SI_fLi128ELi128ELNS4_4UMMA5MajorE1ELSP_0ELNSO_7ScaleInE0ELSQ_0EEEEEENS4_6LayoutINS5_IJSC_SC_SC_EEENS5_IJNSA_ILi0EEESV_SV_EEEEENS5_IJNS4_10UnderscoreESY_SY_EEEEENS4_28SM100_TMA_2SM_LOAD_MULTICASTENS4_14ComposedLayoutINS4_7SwizzleILi3ELi4ELi3EEENS4_18smem_ptr_flag_bitsILi16EEENST_INS5_IJSG_NSA_ILi8EEEEEENS5_IJSC_SG_EEEEEEEvNS4_8identityES11_NS12_IS14_S16_NST_INS5_IJS17_SG_EEENS5_IJSG_SC_EEEEEEEvS1C_EENS_8epilogue10collective18CollectiveEpilogueINS1I_23Sm100TmaWarpSpecializedILi4ELi2ELi16ELb1ELb0EEEJNS5_IJSG_SF_SG_EEENS5_IJNST_ISG_SC_EENST_INS5_IJNSA_ILi16EEENSA_ILi2EEEEEES19_EEEEESI_SK_SI_SK_NS1I_6fusion15FusionCallbacksIS1M_NS1U_17LinearCombinationISI_fSI_fLNS_15FloatRoundStyleE2EEES1N_S1T_JEEENS4_5SM1004TMEM4LOAD26SM100_TMEM_LOAD_32dp32b16xENS4_13SM90_TMA_LOADENS12_INS13_ILi1ELi4ELi3EEES16_NST_INS5_IJS17_S1P_EEENS5_IJS1P_SC_EEEEEEENS4_39AutoVectorizingCopyWithAssumedAlignmentILi128EEENS4_14SM90_TMA_STOREES29_S2B_S2B_EEEvvEEEEvNT_6ParamsE)
        .other          _ZN7cutlass13device_kernelINS_4gemm6kernel13GemmUniversalIN4cute5tupleIJiiiiEEENS1_10collective13CollectiveMmaINS1_35MainloopSm100TmaUmmaWarpSpecializedILi2ELi2ELi4ENS5_IJNS4_1CILi4EEESB_NSA_ILi1EEEEEEEENS5_IJNSA_ILi128EEESF_NSA_ILi64EEEEEENS_6half_tENS5_IJSC_llEEESI_NS5_IJlSC_lEEENS4_8TiledMMAINS4_8MMA_AtomIJNS4_26SM100_MMA_F16BF16_2x1SM_SSISI_SI_fLi128ELi128ELNS4_4UMMA5MajorE1ELSP_0ELNSO_7ScaleInE0ELSQ_0EEEEEENS4_6LayoutINS5_IJSC_SC_SC_EEENS5_IJNSA_ILi0EEESV_SV_EEEEENS5_IJNS4_10UnderscoreESY_SY_EEEEENS4_28SM100_TMA_2SM_LOAD_MULTICASTENS4_14ComposedLayoutINS4_7SwizzleILi3ELi4ELi3EEENS4_18smem_ptr_flag_bitsILi16EEENST_INS5_IJSG_NSA_ILi8EEEEEENS5_IJSC_SG_EEEEEEEvNS4_8identityES11_NS12_IS14_S16_NST_INS5_IJS17_SG_EEENS5_IJSG_SC_EEEEEEEvS1C_EENS_8epilogue10collective18CollectiveEpilogueINS1I_23Sm100TmaWarpSpecializedILi4ELi2ELi16ELb1ELb0EEEJNS5_IJSG_SF_SG_EEENS5_IJNST_ISG_SC_EENST_INS5_IJNSA_ILi16EEENSA_ILi2EEEEEES19_EEEEESI_SK_SI_SK_NS1I_6fusion15FusionCallbacksIS1M_NS1U_17LinearCombinationISI_fSI_fLNS_15FloatRoundStyleE2EEES1N_S1T_JEEENS4_5SM1004TMEM4LOAD26SM100_TMEM_LOAD_32dp32b16xENS4_13SM90_TMA_LOADENS12_INS13_ILi1ELi4ELi3EEES16_NST_INS5_IJS17_S1P_EEENS5_IJS1P_SC_EEEEEEENS4_39AutoVectorizingCopyWithAssumedAlignmentILi128EEENS4_14SM90_TMA_STOREES29_S2B_S2B_EEEvvEEEEvNT_6ParamsE,@"STO_CUDA_ENTRY STV_DEFAULT"
_ZN7cutlass13device_kernelINS_4gemm6kernel13GemmUniversalIN4cute5tupleIJiiiiEEENS1_10collective13CollectiveMmaINS1_35MainloopSm100TmaUmmaWarpSpecializedILi2ELi2ELi4ENS5_IJNS4_1CILi4EEESB_NSA_ILi1EEEEEEEENS5_IJNSA_ILi128EEESF_NSA_ILi64EEEEEENS_6half_tENS5_IJSC_llEEESI_NS5_IJlSC_lEEENS4_8TiledMMAINS4_8MMA_AtomIJNS4_26SM100_MMA_F16BF16_2x1SM_SSISI_SI_fLi128ELi128ELNS4_4UMMA5MajorE1ELSP_0ELNSO_7ScaleInE0ELSQ_0EEEEEENS4_6LayoutINS5_IJSC_SC_SC_EEENS5_IJNSA_ILi0EEESV_SV_EEEEENS5_IJNS4_10UnderscoreESY_SY_EEEEENS4_28SM100_TMA_2SM_LOAD_MULTICASTENS4_14ComposedLayoutINS4_7SwizzleILi3ELi4ELi3EEENS4_18smem_ptr_flag_bitsILi16EEENST_INS5_IJSG_NSA_ILi8EEEEEENS5_IJSC_SG_EEEEEEEvNS4_8identityES11_NS12_IS14_S16_NST_INS5_IJS17_SG_EEENS5_IJSG_SC_EEEEEEEvS1C_EENS_8epilogue10collective18CollectiveEpilogueINS1I_23Sm100TmaWarpSpecializedILi4ELi2ELi16ELb1ELb0EEEJNS5_IJSG_SF_SG_EEENS5_IJNST_ISG_SC_EENST_INS5_IJNSA_ILi16EEENSA_ILi2EEEEEES19_EEEEESI_SK_SI_SK_NS1I_6fusion15FusionCallbacksIS1M_NS1U_17LinearCombinationISI_fSI_fLNS_15FloatRoundStyleE2EEES1N_S1T_JEEENS4_5SM1004TMEM4LOAD26SM100_TMEM_LOAD_32dp32b16xENS4_13SM90_TMA_LOADENS12_INS13_ILi1ELi4ELi3EEES16_NST_INS5_IJS17_S1P_EEENS5_IJS1P_SC_EEEEEEENS4_39AutoVectorizingCopyWithAssumedAlignmentILi128EEENS4_14SM90_TMA_STOREES29_S2B_S2B_EEEvvEEEEvNT_6ParamsE:
[----:B------:R-:W1:Y:S01]  /*0000*/  LDC R1, c[0x0][0x37c] ;  /* 0x0000df00ff017b82 */ /* 0x000e620000000800 */
[----:B------:R-:W2:Y:S01]  /*0010*/  S2R R61, SR_TID.X ;  /* 0x00000000003d7919 */ /* 0x000ea20000002100 */
[----:B------:R-:W3:Y:S06]  /*0020*/  LDCU.64 UR8, c[0x0][0x890] ;  /* 0x00011200ff0877ac */ /* 0x000eec0008000a00 */
[----:B------:R-:W4:Y:S01]  /*0030*/  S2UR UR47, SR_CgaCtaId ;  /* 0x00000000002f79c3 */ /* 0x000f220000008800 */
[----:B------:R-:W-:Y:S02]  /*0040*/  PRMT R50, RZ, 0x7610, R50 ;  /* 0x00007610ff327816 */ /* 0x000fe40000000032 */
[----:B------:R-:W-:-:S02]  /*0050*/  ELECT P0, URZ, PT ;  /* 0x0000000000ff782f */ /* 0x000fc40003800000 */
[----:B---3--:R-:W-:-:S04]  /*0060*/  ISETP.NE.U32.AND P1, PT, RZ, UR8, PT ;  /* 0x00000008ff007c0c */ /* 0x008fc8000bf25070 */
[----:B------:R-:W-:Y:S01]  /*0070*/  ISETP.NE.AND.EX P2, PT, RZ, UR9, PT, P1 ;  /* 0x00000009ff007c0c */ /* 0x000fe2000bf45310 */
[----:B----4-:R-:W-:Y:S02]  /*0080*/  ULOP3.LUT UR46, UR47, 0x1, URZ, 0xc0, !UPT ;  /* 0x000000012f2e7892 */ /* 0x010fe4000f8ec0ff */
[----:B------:R-:W-:Y:S01]  /*0090*/  ULOP3.LUT UR48, UR47, 0x1, URZ, 0x3c, !UPT ;  /* 0x000000012f307892 */ /* 0x000fe2000f8e3cff */
[----:B--2---:R-:W-:-:S05]  /*00a0*/  SHF.R.U32.HI R51, RZ, 0x5, R61 ;  /* 0x00000005ff337819 */ /* 0x004fca000001163d */
[----:B------:R-:W2:Y:S02]  /*00b0*/  SHFL.IDX PT, R0, R51, RZ, 0x1f ;  /* 0x00001fff33007589 */ /* 0x000ea400000e0000 */
[----:B--2---:R-:W-:Y:S02]  /*00c0*/  R2UR UR25, R0 ;  /* 0x00000000001972ca */ /* 0x004fe400000e0000 */
[----:B-1----:R-:W-:Y:S05]  /*00d0*/  @P2 BRA `(.L_x_0) ;  /* 0x0000000000302947 */ /* 0x002fea0003800000 */
[----:B------:R-:W1:Y:S02]  /*00e0*/  LDCU.64 UR4, c[0x0][0x888] ;  /* 0x00011100ff0477ac */ /* 0x000e640008000a00 */
[----:B-1----:R-:W-:-:S04]  /*00f0*/  UISETP.NE.U32.AND UP0, UPT, UR4, URZ, UPT ;  /* 0x000000ff0400728c */ /* 0x002fc8000bf05070 */
[----:B------:R-:W-:-:S09]  /*0100*/  UISETP.NE.AND.EX UP0, UPT, UR5, URZ, UPT, UP0 ;  /* 0x000000ff0500728c */ /* 0x000fd2000bf05300 */
[----:B------:R-:W-:Y:S05]  /*0110*/  BRA.U !UP0, `(.L_x_1) ;  /* 0x0000000108147547 */ /* 0x000fea000b800000 */
[----:B------:R-:W1:Y:S01]  /*0120*/  LDC.64 R2, c[0x0][0x888] ;  /* 0x00022200ff027b82 */ /* 0x000e620000000a00 */
[----:B------:R-:W1:Y:S02]  /*0130*/  LDCU.64 UR4, c[0x0][0x358] ;  /* 0x00006b00ff0477ac */ /* 0x000e640008000a00 */
[----:B-1----:R1:W5:Y:S01]  /*0140*/  LDG.E R27, desc[UR4][R2.64] ;  /* 0x00000004021b7981 */ /* 0x002362000c1e1900 */
[----:B------:R-:W-:Y:S01]  /*0150*/  HFMA2 R50, -RZ, RZ, 0, 5.9604644775390625e-08 ;  /* 0x00000001ff327431 */ /* 0x000fe200000001ff */
[----:B------:R-:W-:Y:S05]  /*0160*/  BRA `(.L_x_0) ;  /* 0x00000000000c7947 */ /* 0x000fea0003800000 */
.L_x_1:
[----:B------:R-:W1:Y:S01]  /*0170*/  LDCU UR4, c[0x0][0x880] ;  /* 0x00011000ff0477ac */ /* 0x000e620008000800 */
[----:B------:R-:W-:Y:S01]  /*0180*/  HFMA2 R50, -RZ, RZ, 0, 5.9604644775390625e-08 ;  /* 0x00000001ff327431 */ /* 0x000fe200000001ff */
[----:B-1----:R-:W-:-:S07]  /*0190*/  MOV R27, UR4 ;  /* 0x00000004001b7c02 */ /* 0x002fce0008000f00 */
.L_x_0:
[----:B------:R-:W2:Y:S02]  /*01a0*/  LDCU.64 UR4, c[0x0][0x8b0] ;  /* 0x00011600ff0477ac */ /* 0x000ea40008000a00 */
[----:B--2---:R-:W-:-:S04]  /*01b0*/  UISETP.NE.U32.AND UP0, UPT, UR4, URZ, UPT ;  /* 0x000000ff0400728c */ /* 0x004fc8000bf05070 */
[----:B------:R-:W-:-:S09]  /*01c0*/  UISETP.NE.AND.EX UP0, UPT, UR5, URZ, UPT, UP0 ;  /* 0x000000ff0500728c */ /* 0x000fd2000bf05300 */
[----:B------:R-:W-:Y:S05]  /*01d0*/  BRA.U UP0, `(.L_x_2) ;  /* 0x0000000100287547 */ /* 0x000fea000b800000 */
[----:B------:R-:W2:Y:S02]  /*01e0*/  LDCU.64 UR4, c[0x0][0x8a8] ;  /* 0x00011500ff0477ac */ /* 0x000ea40008000a00 */
[----:B--2---:R-:W-:-:S04]  /*01f0*/  UISETP.NE.U32.AND UP0, UPT, UR4, URZ, UPT ;  /* 0x000000ff0400728c */ /* 0x004fc8000bf05070 */
[----:B------:R-:W-:-:S09]  /*0200*/  UISETP.NE.AND.EX UP0, UPT, UR5, URZ, UPT, UP0 ;  /* 0x000000ff0500728c */ /* 0x000fd2000bf05300 */
[----:B------:R-:W-:Y:S05]  /*0210*/  BRA.U !UP0, `(.L_x_3) ;  /* 0x0000000108107547 */ /* 0x000fea000b800000 */
[----:B------:R-:W2:Y:S01]  /*0220*/  LDC.64 R24, c[0x0][0x8a8] ;  /* 0x00022a00ff187b82 */ /* 0x000ea20000000a00 */
[----:B------:R-:W2:Y:S02]  /*0230*/  LDCU.64 UR4, c[0x0][0x358] ;  /* 0x00006b00ff0477ac */ /* 0x000ea40008000a00 */
[----:B--2---:R2:W5:Y:S01]  /*0240*/  LDG.E R24, desc[UR4][R24.64] ;  /* 0x0000000418187981 */ /* 0x004562000c1e1900 */
[----:B------:R-:W-:Y:S05]  /*0250*/  BRA `(.L_x_2) ;  /* 0x0000000000087947 */ /* 0x000fea0003800000 */
.L_x_3:
[----:B------:R-:W2:Y:S02]  /*0260*/  LDCU UR4, c[0x0][0x8a0] ;  /* 0x00011400ff0477ac */ /* 0x000ea40008000800 */
[----:B--2---:R-:W-:Y:S02]  /*0270*/  MOV R24, UR4 ;  /* 0x0000000400187c02 */ /* 0x004fe40008000f00 */
.L_x_2:
[----:B------:R-:W-:Y:S01]  /*0280*/  IMAD.U32 R0, RZ, RZ, UR25 ;  /* 0x00000019ff007e24 */ /* 0x000fe2000f8e00ff */
[----:B------:R-:W-:Y:S04]  /*0290*/  BSSY.RECONVERGENT B0, `(.L_x_4) ;  /* 0x000000c000007945 */ /* 0x000fe80003800200 */
[C---:B------:R-:W-:Y:S02]  /*02a0*/  ISETP.NE.OR P3, PT, R0.reuse, 0x1, !P0 ;  /* 0x000000010000780c */ /* 0x040fe40004765670 */
[----:B------:R-:W-:-:S11]  /*02b0*/  ISETP.NE.OR P2, PT, R0, 0x3, !P0 ;  /* 0x000000030000780c */ /* 0x000fd60004745670 */
[----:B------:R-:W-:Y:S05]  /*02c0*/  @P3 BRA `(.L_x_5) ;  /* 0x0000000000203947 */ /* 0x000fea0003800000 */
[----:B------:R-:W3:Y:S02]  /*02d0*/  LDCU.64 UR4, c[0x0][0x348] ;  /* 0x00006900ff0477ac */ /* 0x000ee40008000a00 */
[----:B---3--:R-:W-:Y:S02]  /*02e0*/  UIADD3 UR6, UP1, UPT, UR4, 0x80, URZ ;  /* 0x0000008004067890 */ /* 0x008fe4000ff3e0ff */
[----:B------:R-:W-:Y:S02]  /*02f0*/  UIADD3 UR4, UP0, UPT, UR4, 0x180, URZ ;  /* 0x0000018004047890 */ /* 0x000fe4000ff1e0ff */
[----:B------:R-:W-:Y:S02]  /*0300*/  UIADD3.X UR7, UPT, UPT, URZ, UR5, URZ, UP1, !UPT ;  /* 0x00000005ff077290 */ /* 0x000fe40008ffe4ff */
[----:B------:R-:W-:-:S07]  /*0310*/  UIADD3.X UR5, UPT, UPT, URZ, UR5, URZ, UP0, !UPT ;  /* 0x00000005ff057290 */ /* 0x000fce00087fe4ff */
[----:B------:R3:W-:Y:S02]  /*0320*/  UTMACCTL.PF [UR6] ;  /* 0x00000000060079b9 */ /* 0x0007e40008040000 */
[----:B------:R3:W-:Y:S02]  /*0330*/  UTMACCTL.PF [UR4] ;  /* 0x00000000040079b9 */ /* 0x0007e40008040000 */
[----:B---3--:R-:W-:Y:S01]  /*0340*/  NOP ;  /* 0x0000000000007918 */ /* 0x008fe20000000000 */
.L_x_5:
[----:B------:R-:W-:Y:S05]  /*0350*/  BSYNC.RECONVERGENT B0 ;  /* 0x0000000000007941 */ /* 0x000fea0003800200 */
.L_x_4:
[----:B------:R-:W-:Y:S04]  /*0360*/  BSSY.RECONVERGENT B0, `(.L_x_6) ;  /* 0x000000a000007945 */ /* 0x000fe80003800200 */
        /* <DEDUP_REMOVED lines=9> */
.L_x_7:
[----:B------:R-:W-:Y:S05]  /*0400*/  BSYNC.RECONVERGENT B0 ;  /* 0x0000000000007941 */ /* 0x000fea0003800200 */
.L_x_6:
[----:B------:R-:W3:Y:S01]  /*0410*/  LDCU.64 UR4, c[0x0][0x888] ;  /* 0x00011100ff0477ac */ /* 0x000ee20008000a00 */
[----:B------:R-:W-:Y:S01]  /*0420*/  ISETP.NE.AND.EX P1, PT, RZ, UR9, PT, P1 ;  /* 0x00000009ff007c0c */ /* 0x000fe2000bf25310 */
[----:B------:R-:W-:Y:S01]  /*0430*/  UPLOP3.LUT UP3, UPT, UPT, UPT, UPT, 0x80, 0x8 ;  /* 0x000000000008789c */ /* 0x000fe20003f6f070 */
[----:B---3--:R-:W-:-:S04]  /*0440*/  ISETP.NE.U32.AND P2, PT, RZ, UR4, PT ;  /* 0x00000004ff007c0c */ /* 0x008fc8000bf45070 */
[----:B------:R-:W-:-:S13]  /*0450*/  ISETP.NE.AND.EX P2, PT, RZ, UR5, PT, P2 ;  /* 0x00000005ff007c0c */ /* 0x000fda000bf45320 */
[----:B------:R-:W-:Y:S05]  /*0460*/  @P2 BRA P1, `(.L_x_8) ;  /* 0x0000000000282947 */ /* 0x000fea0000800000 */
[----:B------:R-:W-:Y:S01]  /*0470*/  UISETP.NE.U32.AND UP0, UPT, UR8, URZ, UPT ;  /* 0x000000ff0800728c */ /* 0x000fe2000bf05070 */
[----:B-----5:R-:W-:Y:S01]  /*0480*/  FSETP.NEU.AND P1, PT, R27, RZ, PT ;  /* 0x000000ff1b00720b */ /* 0x020fe20003f2d000 */
[----:B------:R-:W-:Y:S02]  /*0490*/  UISETP.NE.U32.AND UP2, UPT, UR4, URZ, UPT ;  /* 0x000000ff0400728c */ /* 0x000fe4000bf45070 */
[----:B------:R-:W-:Y:S02]  /*04a0*/  UISETP.NE.AND.EX UP1, UPT, UR9, URZ, UPT, UP0 ;  /* 0x000000ff0900728c */ /* 0x000fe4000bf25300 */
[----:B------:R-:W-:-:S04]  /*04b0*/  UISETP.NE.AND.EX UP0, UPT, UR5, URZ, UPT, UP2 ;  /* 0x000000ff0500728c */ /* 0x000fc8000bf05320 */
[----:B------:R-:W-:-:S04]  /*04c0*/  USEL UR4, URZ, 0xffffffff, UP0 ;  /* 0xffffffffff047887 */ /* 0x000fc80008000000 */
[----:B------:R-:W-:Y:S01]  /*04d0*/  VOTEU.ANY UP0, P1 ;  /* 0x0000000000ff7886 */ /* 0x000fe20000800100 */
[----:B------:R-:W-:-:S04]  /*04e0*/  @!UP1 USEL UR4, URZ, 0xffffffff, UP0 ;  /* 0xffffffffff049887 */ /* 0x000fc80008000000 */
[----:B------:R-:W-:-:S04]  /*04f0*/  ULOP3.LUT UR4, UR4, 0x1, URZ, 0xc0, !UPT ;  /* 0x0000000104047892 */ /* 0x000fc8000f8ec0ff */
[----:B------:R-:W-:-:S11]  /*0500*/  UISETP.NE.U32.AND UP3, UPT, UR4, 0x1, UPT ;  /* 0x000000010400788c */ /* 0x000fd6000bf65070 */
.L_x_8:
[----:B------:R-:W3:Y:S01]  /*0510*/  SHFL.IDX PT, R0, R51, RZ, 0x1f ;  /* 0x00001fff33007589 */ /* 0x000ee200000e0000 */
[----:B------:R-:W-:-:S04]  /*0520*/  UISETP.NE.AND UP0, UPT, UR25, 0x2, UPT ;  /* 0x000000021900788c */ /* 0x000fc8000bf05270 */
[----:B------:R-:W-:Y:S02]  /*0530*/  UISETP.EQ.AND UP1, UPT, UR46, URZ, !UP0 ;  /* 0x000000ff2e00728c */ /* 0x000fe4000c722270 */
[----:B------:R-:W-:-:S04]  /*0540*/  USEL UR52, URZ, 0x1, UP0 ;  /* 0x00000001ff347887 */ /* 0x000fc80008000000 */
[----:B------:R-:W-:Y:S02]  /*0550*/  PLOP3.LUT P3, PT, P0, PT, UP1, 0x80, 0x8 ;  /* 0x000000000008781c */ /* 0x000fe4000076f018 */
[----:B---3--:R-:W-:-:S13]  /*0560*/  ISETP.NE.AND P1, PT, R0, RZ, PT ;  /* 0x000000ff0000720c */ /* 0x008fda0003f25270 */
[----:B------:R-:W-:Y:S05]  /*0570*/  @P1 BRA `(.L_x_9) ;  /* 0x0000000000441947 */ /* 0x000fea0003800000 */
[----:B------:R-:W-:Y:S01]  /*0580*/  UMOV UR4, 0x400 ;  /* 0x0000040000047882 */ /* 0x000fe20000000000 */
[----:B------:R-:W-:Y:S01]  /*0590*/  UMOV UR8, 0x1 ;  /* 0x0000000100087882 */ /* 0x000fe20000000000 */
[----:B------:R-:W-:Y:S01]  /*05a0*/  UMOV UR6, 0x5 ;  /* 0x0000000500067882 */ /* 0x000fe20000000000 */
[----:B------:R-:W-:Y:S02]  /*05b0*/  ULEA UR4, UR47, UR4, 0x18 ;  /* 0x000000042f047291 */ /* 0x000fe4000f8ec0ff */
[----:B------:R-:W-:-:S04]  /*05c0*/  UIADD3 UR8, UPT, UPT, -UR8, 0x100000, URZ ;  /* 0x0010000008087890 */ /* 0x000fc8000fffe1ff */
[----:B------:R-:W-:Y:S02]  /*05d0*/  USHF.L.U32 UR9, UR8, 0xb, URZ ;  /* 0x0000000b08097899 */ /* 0x000fe400080006ff */
[----:B------:R-:W-:Y:S02]  /*05e0*/  USHF.L.U32 UR8, UR8, 0x1, URZ ;  /* 0x0000000108087899 */ /* 0x000fe400080006ff */
[----:B------:R-:W-:-:S04]  /*05f0*/  UIADD3 UR6, UPT, UPT, -UR6, 0x100000, URZ ;  /* 0x0010000006067890 */ /* 0x000fc8000fffe1ff */
[----:B------:R-:W-:Y:S02]  /*0600*/  USHF.L.U32 UR7, UR6, 0xb, URZ ;  /* 0x0000000b06077899 */ /* 0x000fe400080006ff */
[----:B------:R-:W-:Y:S01]  /*0610*/  USHF.L.U32 UR6, UR6, 0x1, URZ ;  /* 0x0000000106067899 */ /* 0x000fe200080006ff */
[----:B------:R-:W-:Y:S01]  /*0620*/  ELECT P1, URZ, PT ;  /* 0x0000000000ff782f */ /* 0x000fe20003820000 */
[----:B------:R-:W3:Y:S02]  /*0630*/  FENCE.VIEW.ASYNC.S ;  /* 0x00000000000073c6 */ /* 0x000ee40000000000 */
[----:B---3--:R3:W4:Y:S08]  /*0640*/  SYNCS.EXCH.64 URZ, [UR4], UR8 ;  /* 0x0000000804ff75b2 */ /* 0x0087300008000100 */
[----:B------:R3:W1:Y:S01]  /*0650*/  SYNCS.EXCH.64 URZ, [UR4+0x10], UR6 ;  /* 0x0000100604ff75b2 */ /* 0x0006620008000100 */
[----:B------:R3:W1:Y:S01]  /*0660*/  SYNCS.EXCH.64 URZ, [UR4+0x8], UR8 ;  /* 0x0000080804ff75b2 */ /* 0x0006620008000100 */
[----:B------:R3:W1:Y:S01]  /*0670*/  SYNCS.EXCH.64 URZ, [UR4+0x18], UR6 ;  /* 0x0000180604ff75b2 */ /* 0x0006620008000100 */
[----:B------:R-:W-:Y:S01]  /*0680*/  NOP ;  /* 0x0000000000007918 */ /* 0x000fe20000000000 */
.L_x_9:
[----:B------:R-:W2:Y:S01]  /*0690*/  SHFL.IDX PT, R0, R51, RZ, 0x1f ;  /* 0x00001fff33007589 */ /* 0x000ea200000e0000 */
[----:B------:R-:W-:Y:S01]  /*06a0*/  NOP ;  /* 0x0000000000007918 */ /* 0x000fe20000000000 */
[----:B--2---:R-:W-:-:S13]  /*06b0*/  ISETP.NE.AND P1, PT, R0, 0x1, PT ;  /* 0x000000010000780c */ /* 0x004fda0003f25270 */
[----:B------:R-:W-:Y:S05]  /*06c0*/  @P1 BRA `(.L_x_10) ;  /* 0x0000000000541947 */ /* 0x000fea0003800000 */
[----:B---3--:R-:W-:Y:S01]  /*06d0*/  UMOV UR4, 0x400 ;  /* 0x0000040000047882 */ /* 0x008fe20000000000 */
        /* <DEDUP_REMOVED lines=10> */
[----:B------:R-:W2:Y:S02]  /*0780*/  FENCE.VIEW.ASYNC.S ;  /* 0x00000000000073c6 */ /* 0x000ea40000000000 */
[----:B--2---:R2:W3:Y:S08]  /*0790*/  SYNCS.EXCH.64 URZ, [UR4+0x20], UR8 ;  /* 0x0000200804ff75b2 */ /* 0x0044f00008000100 */
[----:B------:R2:W1:Y:S01]  /*07a0*/  SYNCS.EXCH.64 URZ, [UR4+0x40], UR6 ;  /* 0x0000400604ff75b2 */ /* 0x0004620008000100 */
[----:B------:R2:W1:Y:S01]  /*07b0*/  SYNCS.EXCH.64 URZ, [UR4+0x28], UR8 ;  /* 0x0000280804ff75b2 */ /* 0x0004620008000100 */
[----:B------:R2:W1:Y:S01]  /*07c0*/  SYNCS.EXCH.64 URZ, [UR4+0x48], UR6 ;  /* 0x0000480604ff75b2 */ /* 0x0004620008000100 */
[----:B------:R2:W1:Y:S01]  /*07d0*/  SYNCS.EXCH.64 URZ, [UR4+0x30], UR8 ;  /* 0x0000300804ff75b2 */ /* 0x0004620008000100 */
[----:B------:R2:W1:Y:S01]  /*07e0*/  SYNCS.EXCH.64 URZ, [UR4+0x50], UR6 ;  /* 0x0000500604ff75b2 */ /* 0x0004620008000100 */
[----:B------:R2:W1:Y:S01]  /*07f0*/  SYNCS.EXCH.64 URZ, [UR4+0x38], UR8 ;  /* 0x0000380804ff75b2 */ /* 0x0004620008000100 */
[----:B------:R2:W1:Y:S01]  /*0800*/  SYNCS.EXCH.64 URZ, [UR4+0x58], UR6 ;  /* 0x0000580604ff75b2 */ /* 0x0004620008000100 */
[----:B------:R-:W-:Y:S01]  /*0810*/  NOP ;  /* 0x0000000000007918 */ /* 0x000fe20000000000 */
.L_x_10:
[----:B------:R-:W4:Y:S01]  /*0820*/  SHFL.IDX PT, R0, R51, RZ, 0x1f ;  /* 0x00001fff33007589 */ /* 0x000f2200000e0000 */
[----:B------:R-:W-:Y:S01]  /*0830*/  NOP ;  /* 0x0000000000007918 */ /* 0x000fe20000000000 */
[----:B----4-:R-:W-:-:S13]  /*0840*/  ISETP.NE.AND P1, PT, R0, 0x3, PT ;  /* 0x000000030000780c */ /* 0x010fda0003f25270 */
[----:B------:R-:W-:Y:S05]  /*0850*/  @P1 BRA `(.L_x_11) ;  /* 0x00000000002c1947 */ /* 0x000fea0003800000 */
[----:B--23--:R-:W-:Y:S01]  /*0860*/  UMOV UR6, 0x400 ;  /* 0x0000040000067882 */ /* 0x00cfe20000000000 */
[----:B------:R-:W-:Y:S01]  /*0870*/  UMOV UR4, 0x20 ;  /* 0x0000002000047882 */ /* 0x000fe20000000000 */
[----:B------:R-:W-:Y:S02]  /*0880*/  ULEA UR6, UR47, UR6, 0x18 ;  /* 0x000000062f067291 */ /* 0x000fe4000f8ec0ff */
[----:B------:R-:W-:-:S04]  /*0890*/  UIADD3 UR4, UPT, UPT, -UR4, 0x100000, URZ ;  /* 0x0010000004047890 */ /* 0x000fc8000fffe1ff */
[----:B------:R-:W-:Y:S02]  /*08a0*/  USHF.L.U32 UR5, UR4, 0xb, URZ ;  /* 0x0000000b04057899 */ /* 0x000fe400080006ff */
[----:B------:R-:W-:Y:S01]  /*08b0*/  USHF.L.U32 UR4, UR4, 0x1, URZ ;  /* 0x0000000104047899 */ /* 0x000fe200080006ff */
[----:B------:R-:W-:Y:S01]  /*08c0*/  ELECT P1, URZ, PT ;  /* 0x0000000000ff782f */ /* 0x000fe20003820000 */
[----:B------:R-:W2:Y:S10]  /*08d0*/  FENCE.VIEW.ASYNC.S ;  /* 0x00000000000073c6 */ /* 0x000eb40000000000 */
[----:B--2---:R4:W2:Y:S01]  /*08e0*/  SYNCS.EXCH.64 URZ, [UR6+0x60], UR4 ;  /* 0x0000600406ff75b2 */ /* 0x0048a20008000100 */
[----:B------:R4:W3:Y:S02]  /*08f0*/  SYNCS.EXCH.64 URZ, [UR6+0x68], UR4 ;  /* 0x0000680406ff75b2 */ /* 0x0008e40008000100 */
[----:B----4-:R-:W-:Y:S01]  /*0900*/  NOP ;  /* 0x0000000000007918 */ /* 0x010fe20000000000 */
.L_x_11:
[----:B------:R-:W4:Y:S01]  /*0910*/  SHFL.IDX PT, R0, R51, RZ, 0x1f ;  /* 0x00001fff33007589 */ /* 0x000f2200000e0000 */
[----:B------:R-:W-:Y:S01]  /*0920*/  NOP ;  /* 0x0000000000007918 */ /* 0x000fe20000000000 */
[----:B----4-:R-:W-:-:S13]  /*0930*/  ISETP.NE.AND P1, PT, R0, 0x4, PT ;  /* 0x000000040000780c */ /* 0x010fda0003f25270 */
[----:B------:R-:W-:Y:S05]  /*0940*/  @P1 BRA `(.L_x_12) ;  /* 0x0000000000481947 */ /* 0x000fea0003800000 */
[----:B--23--:R-:W-:Y:S01]  /*0950*/  UMOV UR4, 0xe20 ;  /* 0x00000e2000047882 */ /* 0x00cfe20000000000 */
[----:B------:R-:W-:Y:S01]  /*0960*/  UMOV UR6, 0x400 ;  /* 0x0000040000067882 */ /* 0x000fe20000000000 */
[----:B------:R-:W-:Y:S01]  /*0970*/  USEL UR4, UR4, 0xc20, UP3 ;  /* 0x00000c2004047887 */ /* 0x000fe20009800000 */
        /* <DEDUP_REMOVED lines=10> */
[----:B--2---:R4:W2:Y:S08]  /*0a20*/  SYNCS.EXCH.64 URZ, [UR6+0x70], UR8 ;  /* 0x0000700806ff75b2 */ /* 0x0048b00008000100 */
[----:B------:R4:W3:Y:S01]  /*0a30*/  SYNCS.EXCH.64 URZ, [UR6+0x80], UR4 ;  /* 0x0000800406ff75b2 */ /* 0x0008e20008000100 */
[----:B------:R4:W1:Y:S01]  /*0a40*/  SYNCS.EXCH.64 URZ, [UR6+0x78], UR8 ;  /* 0x0000780806ff75b2 */ /* 0x0008620008000100 */
[----:B------:R4:W1:Y:S02]  /*0a50*/  SYNCS.EXCH.64 URZ, [UR6+0x88], UR4 ;  /* 0x0000880406ff75b2 */ /* 0x0008640008000100 */
[----:B----4-:R-:W-:Y:S01]  /*0a60*/  NOP ;  /* 0x0000000000007918 */ /* 0x010fe20000000000 */
.L_x_12:
[----:B------:R-:W4:Y:S01]  /*0a70*/  SHFL.IDX PT, R0, R51, RZ, 0x1f ;  /* 0x00001fff33007589 */ /* 0x000f2200000e0000 */
[----:B------:R-:W-:Y:S01]  /*0a80*/  NOP ;  /* 0x0000000000007918 */ /* 0x000fe20000000000 */
[----:B----4-:R-:W-:-:S13]  /*0a90*/  ISETP.NE.AND P1, PT, R0, 0x5, PT ;  /* 0x000000050000780c */ /* 0x010fda0003f25270 */
[----:B------:R-:W-:Y:S05]  /*0aa0*/  @P1 BRA `(.L_x_13) ;  /* 0x0000000000541947 */ /* 0x000fea0003800000 */
[----:B--23--:R-:W-:Y:S01]  /*0ab0*/  UMOV UR4, 0x400 ;  /* 0x0000040000047882 */ /* 0x00cfe20000000000 */
        /* <DEDUP_REMOVED lines=14> */
[----:B------:R4:W1:Y:S01]  /*0ba0*/  SYNCS.EXCH.64 URZ, [UR4+0xb8], UR8 ;  /* 0x0000b80804ff75b2 */ /* 0x0008620008000100 */
[----:B------:R4:W1:Y:S01]  /*0bb0*/  SYNCS.EXCH.64 URZ, [UR4+0xa0], UR6 ;  /* 0x0000a00604ff75b2 */ /* 0x0008620008000100 */
[----:B------:R4:W1:Y:S01]  /*0bc0*/  SYNCS.EXCH.64 URZ, [UR4+0xc0], UR8 ;  /* 0x0000c00804ff75b2 */ /* 0x0008620008000100 */
[----:B------:R4:W1:Y:S01]  /*0bd0*/  SYNCS.EXCH.64 URZ, [UR4+0xa8], UR6 ;  /* 0x0000a80604ff75b2 */ /* 0x0008620008000100 */
[----:B------:R4:W1:Y:S02]  /*0be0*/  SYNCS.EXCH.64 URZ, [UR4+0xc8], UR8 ;  /* 0x0000c80804ff75b2 */ /* 0x0008640008000100 */
[----:B----4-:R-:W-:Y:S01]  /*0bf0*/  NOP ;  /* 0x0000000000007918 */ /* 0x010fe20000000000 */
.L_x_13:
[----:B------:R-:W4:Y:S01]  /*0c00*/  SHFL.IDX PT, R0, R51, RZ, 0x1f ;  /* 0x00001fff33007589 */ /* 0x000f2200000e0000 */
[----:B------:R-:W-:Y:S01]  /*0c10*/  ISETP.NE.OR P0, PT, RZ, UR25, !P0 ;  /* 0x00000019ff007c0c */ /* 0x000fe2000c705670 */
        /* <DEDUP_REMOVED lines=12> */
[----:B------:R4:W3:Y:S01]  /*0ce0*/  SYNCS.EXCH.64 URZ, [UR4+0xe0], UR6 ;  /* 0x0000e00604ff75b2 */ /* 0x0008e20008000100 */
[----:B------:R4:W1:Y:S01]  /*0cf0*/  SYNCS.EXCH.64 URZ, [UR4+0xd8], UR6 ;  /* 0x0000d80604ff75b2 */ /* 0x0008620008000100 */
[----:B------:R4:W1:Y:S02]  /*0d00*/  SYNCS.EXCH.64 URZ, [UR4+0xe8], UR6 ;  /* 0x0000e80604ff75b2 */ /* 0x0008640008000100 */
[----:B----4-:R-:W-:Y:S01]  /*0d10*/  NOP ;  /* 0x0000000000007918 */ /* 0x010fe20000000000 */
.L_x_14:
[----:B------:R-:W-:Y:S01]  /*0d20*/  VOTEU.ALL UP0, P0 ;  /* 0x0000000000ff7886 */ /* 0x000fe20000000000 */
[----:B--23--:R-:W-:Y:S01]  /*0d30*/  UMOV UR4, 0x20 ;  /* 0x0000002000047882 */ /* 0x00cfe20000000000 */
[----:B------:R-:W2:Y:S01]  /*0d40*/  LDCU UR34, c[0x0][0x36c] ;  /* 0x00006d80ff2277ac */ /* 0x000ea20008000800 */
[----:B------:R-:W-:Y:S01]  /*0d50*/  NOP ;  /* 0x0000000000007918 */ /* 0x000fe20000000000 */
[----:B------:R-:W-:Y:S01]  /*0d60*/  LOP3.LUT R0, R61, 0x1f, RZ, 0xc0, !PT ;  /* 0x0000001f3d007812 */ /* 0x000fe200078ec0ff */
[----:B------:R-:W-:Y:S01]  /*0d70*/  @!UP0 UMOV UR6, 0x400 ;  /* 0x0000040000068882 */ /* 0x000fe20000000000 */
[----:B------:R-:W-:-:S04]  /*0d80*/  @!UP0 UIADD3 UR4, UPT, UPT, -UR4, 0x100000, URZ ;  /* 0x0010000004048890 */ /* 0x000fc8000fffe1ff */
[----:B------:R-:W-:Y:S02]  /*0d90*/  @!UP0 USHF.L.U32 UR5, UR4, 0xb, URZ ;  /* 0x0000000b04058899 */ /* 0x000fe400080006ff */
[----:B------:R-:W-:Y:S02]  /*0da0*/  @!UP0 USHF.L.U32 UR4, UR4, 0x1, URZ ;  /* 0x0000000104048899 */ /* 0x000fe400080006ff */
[----:B------:R-:W-:Y:S01]  /*0db0*/  @!UP0 ULEA UR6, UR47, UR6, 0x18 ;  /* 0x000000062f068291 */ /* 0x000fe2000f8ec0ff */
[----:B------:R-:W-:Y:S01]  /*0dc0*/  VOTEU.ALL UP0, P0 ;  /* 0x0000000000ff7886 */ /* 0x000fe20000000000 */
[----:B------:R-:W-:Y:S02]  /*0dd0*/  UISETP.NE.AND UP4, UPT, UR25, URZ, UPT ;  /* 0x000000ff1900728c */ /* 0x000fe4000bf85270 */
[----:B--2---:R-:W-:Y:S01]  /*0de0*/  UISETP.EQ.U32.AND UP1, UPT, UR34, 0x1, UPT ;  /* 0x000000012200788c */ /* 0x004fe2000bf22070 */
[----:B------:R-:W2:Y:S07]  /*0df0*/  FENCE.VIEW.ASYNC.S ;  /* 0x00000000000073c6 */ /* 0x000eae0000000000 */
[----:B--2---:R2:W3:Y:S01]  /*0e00*/  @!UP0 SYNCS.EXCH.64 URZ, [UR6+0xf0], UR4 ;  /* 0x0000f00406ff85b2 */ /* 0x0044e20008000100 */
[----:B------:R-:W-:Y:S05]  /*0e10*/  BRA.U !UP1, `(.L_x_15) ;  /* 0x0000000109087547 */ /* 0x000fea000b800000 */
[----:B-1-3--:R-:W-:Y:S01]  /*0e20*/  UCGABAR_ARV ;  /* 0x00000000000079c7 */ /* 0x00afe20008000000 */
[----:B------:R-:W-:Y:S05]  /*0e30*/  BRA `(.L_x_16) ;  /* 0x0000000000047947 */ /* 0x000fea0003800000 */
.L_x_15:
[----:B-1-3--:R-:W-:Y:S01]  /*0e40*/  NOP ;  /* 0x0000000000007918 */ /* 0x00afe20000000000 */
.L_x_16:
[----:B------:R-:W1:Y:S01]  /*0e50*/  S2UR UR9, SR_CTAID.Y ;  /* 0x00000000000979c3 */ /* 0x000e620000002600 */
[----:B------:R-:W-:-:S05]  /*0e60*/  CS2R.32 R52, SR_CgaSize ;  /* 0x0000000000347805 */ /* 0x000fca0000008a00 */
[----:B------:R-:W-:-:S05]  /*0e70*/  IMAD R52, R52, -0xa0, RZ ;  /* 0xffffff6034347824 */ /* 0x000fca00078e02ff */
[----:B------:R-:W-:-:S14]  /*0e80*/  R2UR UR8, R52 ;  /* 0x00000000340872ca */ /* 0x000fdc00000e0000 */
[----:B------:R-:W3:Y:S01]  /*0e90*/  LDCU UR8, c[0x0][UR8+0x2b4] ;  /* 0x00005680080877ac */ /* 0x000ee20008000800 */
[----:B------:R-:W-:-:S05]  /*0ea0*/  CS2R.32 R52, SR_CgaSize ;  /* 0x0000000000347805 */ /* 0x000fca0000008a00 */
[----:B------:R-:W-:-:S05]  /*0eb0*/  IMAD R52, R52, -0xa0, RZ ;  /* 0xffffff6034347824 */ /* 0x000fca00078e02ff */
[----:B------:R-:W-:-:S14]  /*0ec0*/  R2UR UR7, R52 ;  /* 0x00000000340772ca */ /* 0x000fdc00000e0000 */
[----:B------:R-:W4:Y:S01]  /*0ed0*/  LDCU UR7, c[0x0][UR7+0x2b0] ;  /* 0x00005600070777ac */ /* 0x000f220008000800 */
[----:B------:R-:W4:Y:S01]  /*0ee0*/  S2UR UR20, SR_CTAID.X ;  /* 0x00000000001479c3 */ /* 0x000f220000002500 */
[----:B--2---:R-:W-:Y:S02]  /*0ef0*/  USHF.L.U32 UR6, UR47, 0x4, URZ ;  /* 0x000000042f067899 */ /* 0x004fe400080006ff */
[----:B------:R-:W-:Y:S01]  /*0f00*/  ULOP3.LUT UR4, UR46, 0xc, UR47, 0xf8, !UPT ;  /* 0x0000000c2e047892 */ /* 0x000fe2000f8ef82f */
[----:B------:R-:W-:-:S05]  /*0f10*/  CS2R.32 R52, SR_CgaSize ;  /* 0x0000000000347805 */ /* 0x000fca0000008a00 */
[----:B------:R-:W-:-:S05]  /*0f20*/  IMAD R52, R52, -0xa0, RZ ;  /* 0xffffff6034347824 */ /* 0x000fca00078e02ff */
[----:B------:R-:W-:-:S14]  /*0f30*/  R2UR UR11, R52 ;  /* 0x00000000340b72ca */ /* 0x000fdc00000e0000 */
[----:B------:R-:W2:Y:S01]  /*0f40*/  LDCU UR11, c[0x0][UR11+0x2a4] ;  /* 0x000054800b0b77ac */ /* 0x000ea20008000800 */
[----:B------:R-:W1:Y:S01]  /*0f50*/  S2UR UR36, SR_CTAID.Z ;  /* 0x00000000002479c3 */ /* 0x000e620000002700 */
[----:B------:R-:W-:Y:S02]  /*0f60*/  ULOP3.LUT UR32, UR6, 0x20, URZ, 0xc0, !UPT ;  /* 0x0000002006207892 */ /* 0x000fe4000f8ec0ff */
[----:B------:R-:W-:Y:S01]  /*0f70*/  UISETP.GT.U32.AND UP0, UPT, UR4, 0xffff, UPT ;  /* 0x0000ffff0400788c */ /* 0x000fe2000bf04070 */
[----:B------:R-:W-:-:S05]  /*0f80*/  CS2R.32 R52, SR_CgaSize ;  /* 0x0000000000347805 */ /* 0x000fca0000008a00 */
[----:B------:R-:W-:-:S05]  /*0f90*/  IMAD R52, R52, -0xa0, RZ ;  /* 0xffffff6034347824 */ /* 0x000fca00078e02ff */
[----:B------:R-:W-:-:S14]  /*0fa0*/  R2UR UR63, R52 ;  /* 0x00000000343f72ca */ /* 0x000fdc00000e0000 */
[----:B------:R-:W2:Y:S01]  /*0fb0*/  LDCU UR63, c[0x0][UR63+0x2a0] ;  /* 0x000054003f3f77ac */ /* 0x000ea20008000800 */
[----:B-1----:R-:W-:Y:S01]  /*0fc0*/  I2FP.F32.U32 R2, UR9 ;  /* 0x0000000900027c45 */ /* 0x002fe20008201000 */
[----:B------:R-:W-:Y:S01]  /*0fd0*/  USEL UR4, UR4, 0xffff, !UP0 ;  /* 0x0000ffff04047887 */ /* 0x000fe2000c000000 */
[----:B------:R-:W1:Y:S03]  /*0fe0*/  LDCU UR30, c[0x0][0xb24] ;  /* 0x00016480ff1e77ac */ /* 0x000e660008000800 */
[----:B---3--:R-:W-:Y:S01]  /*0ff0*/  FMUL R2, R2, UR8 ;  /* 0x0000000802027c20 */ /* 0x008fe20008400000 */
[----:B------:R-:W-:Y:S01]  /*1000*/  ULOP3.LUT UR4, UR4, 0xffff, URZ, 0xc0, !UPT ;  /* 0x0000ffff04047892 */ /* 0x000fe2000f8ec0ff */
[----:B----4-:R-:W-:Y:S01]  /*1010*/  I2FP.F32.U32 R3, UR20 ;  /* 0x0000001400037c45 */ /* 0x010fe20008201000 */
[----:B------:R-:W-:-:S03]  /*1020*/  ULOP3.LUT UR5, UR47, 0x3, URZ, 0xc0, !UPT ;  /* 0x000000032f057892 */ /* 0x000fc6000f8ec0ff */
[----:B------:R-:W3:Y:S01]  /*1030*/  F2I.U32.TRUNC.NTZ R2, R2 ;  /* 0x0000000200027305 */ /* 0x000ee2000020f000 */
[----:B------:R-:W-:Y:S01]  /*1040*/  UMOV UR21, 0x5 ;  /* 0x0000000500157882 */ /* 0x000fe20000000000 */
[----:B------:R-:W-:Y:S01]  /*1050*/  FMUL R3, R3, UR7 ;  /* 0x0000000703037c20 */ /* 0x000fe20008400000 */
[----:B------:R-:W-:Y:S02]  /*1060*/  USHF.L.U32 UR21, UR21, UR4, URZ ;  /* 0x0000000415157299 */ /* 0x000fe400080006ff */
[----:B------:R-:W-:Y:S02]  /*1070*/  UISETP.GT.U32.AND UP1, UPT, UR5, 0xffff, UPT ;  /* 0x0000ffff0500788c */ /* 0x000fe4000bf24070 */
[----:B------:R-:W-:Y:S01]  /*1080*/  USHF.L.U32 UR27, UR47, 0x8, URZ ;  /* 0x000000082f1b7899 */ /* 0x000fe200080006ff */
[----:B------:R-:W4:Y:S01]  /*1090*/  F2I.U32.TRUNC.NTZ R3, R3 ;  /* 0x0000000300037305 */ /* 0x000f22000020f000 */
[----:B------:R-:W-:Y:S02]  /*10a0*/  USEL UR24, UR5, 0xffff, !UP1 ;  /* 0x0000ffff05187887 */ /* 0x000fe4000c800000 */
[----:B------:R-:W-:-:S02]  /*10b0*/  USHF.L.U32 UR29, UR47, 0x2, URZ ;  /* 0x000000022f1d7899 */ /* 0x000fc400080006ff */
[----:B------:R-:W-:Y:S01]  /*10c0*/  USHF.L.U32 UR26, UR47, 0xa, URZ ;  /* 0x0000000a2f1a7899 */ /* 0x000fe200080006ff */
[----:B---3--:R-:W-:Y:S01]  /*10d0*/  R2UR UR6, R2 ;  /* 0x00000000020672ca */ /* 0x008fe200000e0000 */
[----:B------:R-:W-:Y:S01]  /*10e0*/  USHF.L.U32 UR8, UR20, 0x6, URZ ;  /* 0x0000000614087899 */ /* 0x000fe200080006ff */
[----:B------:R-:W-:Y:S01]  /*10f0*/  PRMT R2, RZ, 0x7610, R2 ;  /* 0x00007610ff027816 */ /* 0x000fe20000000002 */
[----:B------:R-:W-:Y:S01]  /*1100*/  ULOP3.LUT UR24, UR24, 0xffff, URZ, 0xc0, !UPT ;  /* 0x0000ffff18187892 */ /* 0x000fe2000f8ec0ff */
[----:B------:R-:W-:Y:S01]  /*1110*/  UMOV UR10, 0x1111 ;  /* 0x00001111000a7882 */ /* 0x000fe20000000000 */
[----:B------:R-:W3:Y:S01]  /*1120*/  LDCU UR45, c[0x0][0xb24] ;  /* 0x00016480ff2d77ac */ /* 0x000ee20008000800 */
[----:B----4-:R-:W-:Y:S02]  /*1130*/  R2UR UR7, R3 ;  /* 0x00000000030772ca */ /* 0x010fe400000e0000 */
[----:B------:R-:W-:Y:S01]  /*1140*/  PRMT R3, RZ, 0x7610, R3 ;  /* 0x00007610ff037816 */ /* 0x000fe20000000003 */
[----:B------:R-:W4:Y:S04]  /*1150*/  LDCU UR33, c[0x0][0xb30] ;  /* 0x00016600ff2177ac */ /* 0x000f280008000800 */
[----:B------:R-:W-:-:S02]  /*1160*/  UIADD3 UR4, UPT, UPT, -UR6, URZ, URZ ;  /* 0x000000ff06047290 */ /* 0x000fc4000fffe1ff */
[----:B------:R-:W-:Y:S02]  /*1170*/  UISETP.NE.AND UP5, UPT, UR25, 0x2, UPT ;  /* 0x000000021900788c */ /* 0x000fe4000bfa5270 */
[----:B--2---:R-:W-:Y:S02]  /*1180*/  UIMAD UR4, UR11, UR4, UR9 ;  /* 0x000000040b0472a4 */ /* 0x004fe4000f8e0209 */
[----:B------:R-:W-:Y:S02]  /*1190*/  UIADD3 UR5, UPT, UPT, -UR7, URZ, URZ ;  /* 0x000000ff07057290 */ /* 0x000fe4000fffe1ff */
[----:B------:R-:W-:Y:S02]  /*11a0*/  ULOP3.LUT UR27, UR27, 0xc00, URZ, 0xc0, !UPT ;  /* 0x00000c001b1b7892 */ /* 0x000fe4000f8ec0ff */
[----:B------:R-:W-:Y:S01]  /*11b0*/  IMAD.U32 R52, RZ, RZ, UR4 ;  /* 0x00000004ff347e24 */ /* 0x000fe2000f8e00ff */
[----:B------:R-:W-:Y:S02]  /*11c0*/  ULOP3.LUT UR29, UR29, 0x30, URZ, 0xc0, !UPT ;  /* 0x000000301d1d7892 */ /* 0x000fe4000f8ec0ff */
[----:B------:R-:W-:-:S02]  /*11d0*/  ULOP3.LUT UR26, UR26, 0x800, URZ, 0xc0, !UPT ;  /* 0x000008001a1a7892 */ /* 0x000fc4000f8ec0ff */
[----:B-1----:R-:W-:Y:S01]  /*11e0*/  UISETP.GE.AND UP6, UPT, UR30, 0x1, UPT ;  /* 0x000000011e00788c */ /* 0x002fe2000bfc6270 */
[----:B------:R-:W-:Y:S01]  /*11f0*/  UMOV UR28, UR9 ;  /* 0x00000009001c7c82 */ /* 0x000fe20008000000 */
[----:B------:R-:W-:Y:S02]  /*1200*/  ULOP3.LUT UR49, UR8, 0x40, URZ, 0xc0, !UPT ;  /* 0x0000004008317892 */ /* 0x000fe4000f8ec0ff */
[----:B------:R-:W-:Y:S02]  /*1210*/  USHF.L.U32 UR24, UR10, UR24, URZ ;  /* 0x000000180a187299 */ /* 0x000fe400080006ff */
[----:B------:R-:W-:Y:S01]  /*1220*/  UIMAD UR63, UR63, UR5, UR20 ;  /* 0x000000053f3f72a4 */ /* 0x000fe2000f8e0214 */
[----:B---34-:R-:W-:Y:S11]  /*1230*/  BRA.U UP4, `(.L_x_17) ;  /* 0x0000000104b07547 */ /* 0x018ff6000b800000 */
[----:B------:R-:W-:Y:S01]  /*1240*/  R2UR UR17, R52 ;  /* 0x00000000341172ca */ /* 0x000fe200000e0000 */
[----:B------:R-:W-:-:S12]  /*1250*/  ULOP3.LUT UR4, UR63, 0x2, URZ, 0x3c, !UPT ;  /* 0x000000023f047892 */ /* 0x000fd8000f8e3cff */
[----:B------:R-:W-:Y:S02]  /*1260*/  UISETP.NE.AND UP0, UPT, UR17, URZ, UPT ;  /* 0x000000ff1100728c */ /* 0x000fe4000bf05270 */
[----:B------:R-:W-:Y:S02]  /*1270*/  UISETP.NE.AND UP2, UPT, UR17, 0x1, UPT ;  /* 0x000000011100788c */ /* 0x000fe4000bf45270 */
[----:B------:R-:W-:Y:S02]  /*1280*/  UISETP.GT.U32.AND UP1, UPT, UR63, 0x1, UP0 ;  /* 0x000000013f00788c */ /* 0x000fe40008724070 */
[----:B------:R-:W-:Y:S02]  /*1290*/  UISETP.GT.U32.AND UP0, UPT, UR4, 0x1, UP0 ;  /* 0x000000010400788c */ /* 0x000fe40008704070 */
[----:B------:R-:W-:Y:S02]  /*12a0*/  USEL UR7, URZ, 0x1, UP1 ;  /* 0x00000001ff077887 */ /* 0x000fe40008800000 */
[----:B------:R-:W-:-:S02]  /*12b0*/  USEL UR8, URZ, 0x2, UP1 ;  /* 0x00000002ff087887 */ /* 0x000fc40008800000 */
[----:B------:R-:W-:Y:S02]  /*12c0*/  UISETP.GT.U32.AND UP1, UPT, UR63, 0x1, UP2 ;  /* 0x000000013f00788c */ /* 0x000fe40009724070 */
[----:B------:R-:W-:Y:S02]  /*12d0*/  USEL UR12, URZ, 0x4, UP0 ;  /* 0x00000004ff0c7887 */ /* 0x000fe40008000000 */
[----:B------:R-:W-:Y:S02]  /*12e0*/  USEL UR15, URZ, 0x8, UP0 ;  /* 0x00000008ff0f7887 */ /* 0x000fe40008000000 */
[----:B------:R-:W-:Y:S02]  /*12f0*/  UISETP.GT.U32.AND UP0, UPT, UR4, 0x1, UP2 ;  /* 0x000000010400788c */ /* 0x000fe40009704070 */
[----:B------:R-:W-:Y:S02]  /*1300*/  USEL UR6, URZ, 0x10, UP1 ;  /* 0x00000010ff067887 */ /* 0x000fe40008800000 */
[----:B------:R-:W-:-:S02]  /*1310*/  USEL UR11, URZ, 0x20, UP1 ;  /* 0x00000020ff0b7887 */ /* 0x000fc40008800000 */
[----:B------:R-:W-:Y:S02]  /*1320*/  UISETP.NE.AND UP1, UPT, UR17, 0x2, UPT ;  /* 0x000000021100788c */ /* 0x000fe4000bf25270 */
[----:B------:R-:W-:Y:S02]  /*1330*/  USEL UR14, URZ, 0x40, UP0 ;  /* 0x00000040ff0e7887 */ /* 0x000fe40008000000 */
[----:B------:R-:W-:Y:S02]  /*1340*/  USEL UR16, URZ, 0x80, UP0 ;  /* 0x00000080ff107887 */ /* 0x000fe40008000000 */
[----:B------:R-:W-:Y:S02]  /*1350*/  UISETP.GT.U32.AND UP0, UPT, UR63, 0x1, UP1 ;  /* 0x000000013f00788c */ /* 0x000fe40008f04070 */
[----:B------:R-:W-:Y:S02]  /*1360*/  UISETP.NE.AND UP2, UPT, UR17, 0x3, UPT ;  /* 0x000000031100788c */ /* 0x000fe4000bf45270 */
[----:B------:R-:W-:-:S02]  /*1370*/  USEL UR5, URZ, 0x100, UP0 ;  /* 0x00000100ff057887 */ /* 0x000fc40008000000 */
[----:B------:R-:W-:Y:S02]  /*1380*/  USEL UR10, URZ, 0x200, UP0 ;  /* 0x00000200ff0a7887 */ /* 0x000fe40008000000 */
[----:B------:R-:W-:Y:S02]  /*1390*/  UISETP.GT.U32.AND UP0, UPT, UR63, 0x1, UP2 ;  /* 0x000000013f00788c */ /* 0x000fe40009704070 */
[----:B------:R-:W-:Y:S02]  /*13a0*/  UIADD3 UR5, UPT, UPT, UR5, UR6, UR7 ;  /* 0x0000000605057290 */ /* 0x000fe4000fffe007 */
[----:B------:R-:W-:Y:S02]  /*13b0*/  USEL UR9, URZ, 0x1000, UP0 ;  /* 0x00001000ff097887 */ /* 0x000fe40008000000 */
[----:B------:R-:W-:Y:S02]  /*13c0*/  USEL UR13, URZ, 0x2000, UP0 ;  /* 0x00002000ff0d7887 */ /* 0x000fe40008000000 */
[----:B------:R-:W-:-:S02]  /*13d0*/  UIADD3 UR5, UPT, UPT, UR8, UR9, UR5 ;  /* 0x0000000908057290 */ /* 0x000fc4000fffe005 */
[----:B------:R-:W-:Y:S02]  /*13e0*/  UISETP.GT.U32.AND UP1, UPT, UR4, 0x1, UP1 ;  /* 0x000000010400788c */ /* 0x000fe40008f24070 */
[----:B------:R-:W-:Y:S02]  /*13f0*/  UIADD3 UR5, UPT, UPT, UR10, UR11, UR5 ;  /* 0x0000000b0a057290 */ /* 0x000fe4000fffe005 */
[----:B------:R-:W-:Y:S02]  /*1400*/  UISETP.GT.U32.AND UP0, UPT, UR4, 0x1, UP2 ;  /* 0x000000010400788c */ /* 0x000fe40009704070 */
[----:B------:R-:W-:Y:S02]  /*1410*/  USEL UR4, URZ, 0x400, UP1 ;  /* 0x00000400ff047887 */ /* 0x000fe40008800000 */
[----:B------:R-:W-:Y:S02]  /*1420*/  UIADD3 UR5, UPT, UPT, UR12, UR13, UR5 ;  /* 0x0000000d0c057290 */ /* 0x000fe4000fffe005 */
[----:B------:R-:W-:-:S02]  /*1430*/  USEL UR6, URZ, 0x4000, UP0 ;  /* 0x00004000ff067887 */ /* 0x000fc40008000000 */
[----:B------:R-:W-:Y:S02]  /*1440*/  UIADD3 UR5, UPT, UPT, UR4, UR14, UR5 ;  /* 0x0000000e04057290 */ /* 0x000fe4000fffe005 */
[----:B------:R-:W-:Y:S02]  /*1450*/  USEL UR7, URZ, 0x800, UP1 ;  /* 0x00000800ff077887 */ /* 0x000fe40008800000 */
[----:B------:R-:W-:Y:S02]  /*1460*/  ULOP3.LUT UR4, UR63, 0xfffffffe, URZ, 0xc0, !UPT ;  /* 0xfffffffe3f047892 */ /* 0x000fe4000f8ec0ff */
[----:B------:R-:W-:Y:S02]  /*1470*/  UIADD3 UR5, UPT, UPT, UR15, UR6, UR5 ;  /* 0x000000060f057290 */ /* 0x000fe4000fffe005 */
[----:B------:R-:W-:Y:S02]  /*1480*/  ULEA UR4, UR17, UR4, 0x2 ;  /* 0x0000000411047291 */ /* 0x000fe4000f8e10ff */
[----:B------:R-:W-:-:S02]  /*1490*/  USEL UR6, URZ, 0x8000, UP0 ;  /* 0x00008000ff067887 */ /* 0x000fc40008000000 */
[----:B------:R-:W-:-:S03]  /*14a0*/  UIADD3 UR5, UPT, UPT, UR7, UR16, UR5 ;  /* 0x0000001007057290 */ /* 0x000fc6000fffe005 */
[----:B------:R-:W-:Y:S01]  /*14b0*/  UMOV UR7, 0x3 ;  /* 0x0000000300077882 */ /* 0x000fe20000000000 */
[----:B------:R-:W-:Y:S02]  /*14c0*/  UIADD3 UR5, UPT, UPT, UR5, UR6, URZ ;  /* 0x0000000605057290 */ /* 0x000fe4000fffe0ff */
[----:B------:R-:W-:-:S04]  /*14d0*/  USHF.L.U32 UR4, UR7, UR4, URZ ;  /* 0x0000000407047299 */ /* 0x000fc800080006ff */
[----:B------:R-:W-:Y:S02]  /*14e0*/  MOV R3, UR5 ;  /* 0x0000000500037c02 */ /* 0x000fe40008000f00 */
[----:B------:R-:W-:Y:S02]  /*14f0*/  IMAD.U32 R2, RZ, RZ, UR4 ;  /* 0x00000004ff027e24 */ /* 0x000fe4000f8e00ff */
.L_x_17:
[----:B------:R-:W-:Y:S05]  /*1500*/  BRA.U !UP6, `(.L_x_18) ;  /* 0x000000010ed47547 */ /* 0x000fea000b800000 */
[----:B------:R-:W1:Y:S01]  /*1510*/  LDCU.128 UR12, c[0x0][0xb10] ;  /* 0x00016200ff0c77ac */ /* 0x000e620008000c00 */
[----:B------:R-:W2:Y:S01]  /*1520*/  LDCU UR6, c[0x0][0x370] ;  /* 0x00006e00ff0677ac */ /* 0x000ea20008000800 */
[----:B------:R-:W3:Y:S01]  /*1530*/  LDCU UR5, c[0x0][0x374] ;  /* 0x00006e80ff0577ac */ /* 0x000ee20008000800 */
[----:B------:R-:W4:Y:S01]  /*1540*/  LDCU UR31, c[0x0][0xb0c] ;  /* 0x00016180ff1f77ac */ /* 0x000f220008000800 */
[----:B------:R-:W4:Y:S01]  /*1550*/  LDCU UR7, c[0x0][0xb20] ;  /* 0x00016400ff0777ac */ /* 0x000f220008000800 */
[----:B------:R-:W4:Y:S01]  /*1560*/  LDCU.64 UR8, c[0x0][0xb28] ;  /* 0x00016500ff0877ac */ /* 0x000f220008000a00 */
[----:B-1----:R-:W-:Y:S02]  /*1570*/  UISETP.NE.AND UP0, UPT, UR14, 0x1, UPT ;  /* 0x000000010e00788c */ /* 0x002fe4000bf05270 */
[----:B---3--:R-:W-:Y:S02]  /*1580*/  UIMAD.WIDE.U32 UR10, UR5, UR15, URZ ;  /* 0x0000000f050a72a5 */ /* 0x008fe4000f8e00ff */
[----:B--2---:R-:W-:-:S02]  /*1590*/  UIMAD.WIDE.U32 UR18, UR6, UR12, URZ ;  /* 0x0000000c061272a5 */ /* 0x004fc4000f8e00ff */
[----:B----4-:R-:W-:Y:S02]  /*15a0*/  UISETP.NE.AND UP1, UPT, UR31, 0x1, UPT ;  /* 0x000000011f00788c */ /* 0x010fe4000bf25270 */
[----:B------:R-:W-:Y:S01]  /*15b0*/  UISETP.NE.AND UP2, UPT, UR30, 0x1, UPT ;  /* 0x000000011e00788c */ /* 0x000fe2000bf45270 */
[----:B------:R-:W-:Y:S02]  /*15c0*/  UMOV UR10, UR11 ;  /* 0x0000000b000a7c82 */ /* 0x000fe40008000000 */
[----:B------:R-:W-:Y:S01]  /*15d0*/  UMOV UR18, UR19 ;  /* 0x0000001300127c82 */ /* 0x000fe20008000000 */
[----:B------:R-:W-:Y:S02]  /*15e0*/  @UP0 USHF.R.U32.HI UR5, URZ, UR7, UR10 ;  /* 0x00000007ff050299 */ /* 0x000fe4000801160a */
[----:B------:R-:W-:Y:S02]  /*15f0*/  UIMAD.WIDE.U32 UR22, UR28, UR15, URZ ;  /* 0x0000000f1c1672a5 */ /* 0x000fe4000f8e00ff */
[----:B------:R-:W-:-:S02]  /*1600*/  UIMAD.WIDE.U32 UR10, UR5, UR8, URZ ;  /* 0x00000008050a72a5 */ /* 0x000fc4000f8e00ff */
[----:B------:R-:W-:Y:S02]  /*1610*/  @UP1 USHF.R.U32.HI UR6, URZ, UR13, UR18 ;  /* 0x0000000dff061299 */ /* 0x000fe40008011612 */
[----:B------:R-:W-:Y:S02]  /*1620*/  UIMAD.WIDE.U32 UR16, UR20, UR12, URZ ;  /* 0x0000000c141072a5 */ /* 0x000fe4000f8e00ff */
[----:B------:R-:W-:Y:S01]  /*1630*/  UIMAD.WIDE.U32 UR18, UR6, UR8, URZ ;  /* 0x00000008061272a5 */ /* 0x000fe2000f8e00ff */
[----:B------:R-:W-:Y:S01]  /*1640*/  UMOV UR4, UR23 ;  /* 0x0000001700047c82 */ /* 0x000fe20008000000 */
[----:B------:R-:W-:Y:S01]  /*1650*/  UMOV UR10, UR11 ;  /* 0x0000000b000a7c82 */ /* 0x000fe20008000000 */
[----:B------:R-:W-:Y:S02]  /*1660*/  USHF.R.U32.HI UR4, URZ, UR7, UR4 ;  /* 0x00000007ff047299 */ /* 0x000fe40008011604 */
[----:B------:R-:W-:Y:S01]  /*1670*/  @UP2 USHF.R.U32.HI UR5, URZ, UR9, UR10 ;  /* 0x00000009ff052299 */ /* 0x000fe2000801160a */
[----:B------:R-:W-:Y:S01]  /*1680*/  UMOV UR16, UR17 ;  /* 0x0000001100107c82 */ /* 0x000fe20008000000 */
[----:B------:R-:W-:Y:S01]  /*1690*/  UMOV UR18, UR19 ;  /* 0x0000001300127c82 */ /* 0x000fe20008000000 */
[----:B------:R-:W-:-:S02]  /*16a0*/  USHF.R.U32.HI UR13, URZ, UR13, UR16 ;  /* 0x0000000dff0d7299 */ /* 0x000fc40008011610 */
[----:B------:R-:W-:Y:S02]  /*16b0*/  USEL UR4, UR28, UR4, !UP0 ;  /* 0x000000041c047287 */ /* 0x000fe4000c000000 */
[----:B------:R-:W-:Y:S02]  /*16c0*/  @UP2 USHF.R.U32.HI UR6, URZ, UR9, UR18 ;  /* 0x00000009ff062299 */ /* 0x000fe40008011612 */
[----:B------:R-:W-:Y:S02]  /*16d0*/  UIMAD UR7, UR5, UR30, URZ ;  /* 0x0000001e050772a4 */ /* 0x000fe4000f8e02ff */
[----:B------:R-:W-:Y:S02]  /*16e0*/  USEL UR5, UR20, UR13, !UP1 ;  /* 0x0000000d14057287 */ /* 0x000fe4000c800000 */
[----:B------:R-:W-:Y:S02]  /*16f0*/  UIMAD UR12, UR6, UR30, URZ ;  /* 0x0000001e060c72a4 */ /* 0x000fe4000f8e02ff */
[----:B------:R-:W-:-:S02]  /*1700*/  UISETP.GE.AND UP0, UPT, UR4, UR7, UPT ;  /* 0x000000070400728c */ /* 0x000fc4000bf06270 */
[----:B------:R-:W-:Y:S02]  /*1710*/  UIMAD.WIDE.U32 UR10, UR4, UR8, URZ ;  /* 0x00000008040a72a5 */ /* 0x000fe4000f8e00ff */
[----:B------:R-:W-:Y:S02]  /*1720*/  UISETP.GE.OR UP0, UPT, UR5, UR12, UP0 ;  /* 0x0000000c0500728c */ /* 0x000fe40008706670 */
[----:B------:R-:W-:Y:S02]  /*1730*/  UIMAD.WIDE.U32 UR12, UR5, UR8, URZ ;  /* 0x00000008050c72a5 */ /* 0x000fe4000f8e00ff */
[----:B------:R-:W-:Y:S01]  /*1740*/  UIADD3 UR10, UPT, UPT, -UR4, URZ, URZ ;  /* 0x000000ff040a7290 */ /* 0x000fe2000fffe1ff */
[----:B------:R-:W-:Y:S01]  /*1750*/  UMOV UR8, UR11 ;  /* 0x0000000b00087c82 */ /* 0x000fe20008000000 */
[----:B------:R-:W-:Y:S02]  /*1760*/  UIADD3 UR11, UPT, UPT, -UR5, URZ, URZ ;  /* 0x000000ff050b7290 */ /* 0x000fe4000fffe1ff */
[----:B------:R-:W-:-:S03]  /*1770*/  USHF.R.U32.HI UR8, URZ, UR9, UR8 ;  /* 0x00000009ff087299 */ /* 0x000fc60008011608 */
[----:B------:R-:W-:Y:S01]  /*1780*/  @!UP0 UMOV UR7, UR13 ;  /* 0x0000000d00078c82 */ /* 0x000fe20008000000 */
[----:B------:R-:W-:Y:S02]  /*1790*/  UIMAD UR28, UR14, UR10, UR28 ;  /* 0x0000000a0e1c72a4 */ /* 0x000fe4000f8e021c */
[----:B------:R-:W-:Y:S02]  /*17a0*/  USEL UR8, UR4, UR8, !UP2 ;  /* 0x0000000804087287 */ /* 0x000fe4000d000000 */
[----:B------:R-:W-:Y:S02]  /*17b0*/  @!UP0 USHF.R.U32.HI UR7, URZ, UR9, UR7 ;  /* 0x00000009ff078299 */ /* 0x000fe40008011607 */
[----:B------:R-:W-:Y:S02]  /*17c0*/  UIADD3 UR9, UPT, UPT, -UR8, URZ, URZ ;  /* 0x000000ff08097290 */ /* 0x000fe4000fffe1ff */
[----:B------:R-:W-:Y:S02]  /*17d0*/  @!UP0 USEL UR7, UR5, UR7, !UP2 ;  /* 0x0000000705078287 */ /* 0x000fe4000d000000 */
[----:B------:R-:W-:-:S02]  /*17e0*/  UIMAD UR9, UR30, UR9, UR4 ;  /* 0x000000091e0972a4 */ /* 0x000fc4000f8e0204 */
[----:B------:R-:W-:Y:S02]  /*17f0*/  @!UP0 UIADD3 UR8, UPT, UPT, UR8, -UR7, URZ ;  /* 0x8000000708088290 */ /* 0x000fe4000fffe0ff */
[----:B------:R-:W-:Y:S02]  /*1800*/  @!UP0 UIMAD UR6, UR9, UR6, UR7 ;  /* 0x00000006090682a4 */ /* 0x000fe4000f8e0207 */
[----:B------:R-:W-:Y:S02]  /*1810*/  @!UP0 UIMAD UR4, UR8, UR30, UR5 ;  /* 0x0000001e080482a4 */ /* 0x000fe4000f8e0205 */
[----:B------:R-:W-:Y:S02]  /*1820*/  UIMAD UR20, UR31, UR11, UR20 ;  /* 0x0000000b1f1472a4 */ /* 0x000fe4000f8e0214 */
[----:B------:R-:W-:Y:S01]  /*1830*/  UIMAD UR28, UR4, UR14, UR28 ;  /* 0x0000000e041c72a4 */ /* 0x000fe2000f8e021c */
[----:B------:R-:W-:Y:S02]  /*1840*/  @!UP0 UMOV UR5, UR6 ;  /* 0x0000000600058c82 */ /* 0x000fe40008000000 */
[----:B------:R-:W-:-:S12]  /*1850*/  UIMAD UR20, UR5, UR31, UR20 ;  /* 0x0000001f051472a4 */ /* 0x000fd8000f8e0214 */
.L_x_18:
[----:B------:R-:W-:-:S09]  /*1860*/  UISETP.NE.AND UP0, UPT, UR33, 0x1, UPT ;  /* 0x000000012100788c */ /* 0x000fd2000bf05270 */
[----:B------:R-:W-:Y:S05]  /*1870*/  BRA.U UP0, `(.L_x_19) ;  /* 0x0000000100447547 */ /* 0x000fea000b800000 */
[----:B------:R-:W1:Y:S01]  /*1880*/  LDCU.128 UR8, c[0x0][0xb10] ;  /* 0x00016200ff0877ac */ /* 0x000e620008000c00 */
[----:B------:R-:W2:Y:S01]  /*1890*/  LDCU UR12, c[0x0][0xb0c] ;  /* 0x00016180ff0c77ac */ /* 0x000ea20008000800 */
[----:B------:R-:W3:Y:S01]  /*18a0*/  LDCU UR13, c[0x0][0xb20] ;  /* 0x00016400ff0d77ac */ /* 0x000ee20008000800 */
[----:B-1----:R-:W-:Y:S02]  /*18b0*/  UIMAD.WIDE.U32 UR6, UR20, UR8, URZ ;  /* 0x00000008140672a5 */ /* 0x002fe4000f8e00ff */
[----:B------:R-:W-:Y:S02]  /*18c0*/  UIMAD.WIDE.U32 UR4, UR28, UR11, URZ ;  /* 0x0000000b1c0472a5 */ /* 0x000fe4000f8e00ff */
[----:B--2---:R-:W-:Y:S02]  /*18d0*/  UISETP.NE.AND UP1, UPT, UR12, 0x1, UPT ;  /* 0x000000010c00788c */ /* 0x004fe4000bf25270 */
[----:B------:R-:W-:Y:S01]  /*18e0*/  UISETP.NE.AND UP0, UPT, UR10, 0x1, UPT ;  /* 0x000000010a00788c */ /* 0x000fe2000bf05270 */
[----:B------:R-:W-:-:S02]  /*18f0*/  UMOV UR6, UR7 ;  /* 0x0000000700067c82 */ /* 0x000fc40008000000 */
[----:B------:R-:W-:Y:S01]  /*1900*/  UMOV UR4, UR5 ;  /* 0x0000000500047c82 */ /* 0x000fe20008000000 */
[----:B------:R-:W-:Y:S02]  /*1910*/  USHF.R.U32.HI UR9, URZ, UR9, UR6 ;  /* 0x00000009ff097299 */ /* 0x000fe40008011606 */
[----:B---3--:R-:W-:Y:S02]  /*1920*/  USHF.R.U32.HI UR4, URZ, UR13, UR4 ;  /* 0x0000000dff047299 */ /* 0x008fe40008011604 */
[----:B------:R-:W-:Y:S02]  /*1930*/  USEL UR5, UR20, UR9, !UP1 ;  /* 0x0000000914057287 */ /* 0x000fe4000c800000 */
[----:B------:R-:W-:-:S04]  /*1940*/  USEL UR4, UR28, UR4, !UP0 ;  /* 0x000000041c047287 */ /* 0x000fc8000c000000 */
[----:B------:R-:W-:Y:S02]  /*1950*/  UIADD3 UR6, UPT, UPT, UR5, -UR4, URZ ;  /* 0x8000000405067290 */ /* 0x000fe4000fffe0ff */
[----:B------:R-:W-:Y:S02]  /*1960*/  UIADD3 UR4, UPT, UPT, -UR5, UR4, URZ ;  /* 0x0000000405047290 */ /* 0x000fe4000fffe1ff */
[----:B------:R-:W-:Y:S02]  /*1970*/  UIMAD UR28, UR6, UR10, UR28 ;  /* 0x0000000a061c72a4 */ /* 0x000fe4000f8e021c */
[----:B------:R-:W-:-:S12]  /*1980*/  UIMAD UR20, UR4, UR12, UR20 ;  /* 0x0000000c041472a4 */ /* 0x000fd8000f8e0214 */
.L_x_19:
[----:B------:R-:W-:-:S09]  /*1990*/  UISETP.EQ.U32.AND UP0, UPT, UR34, 0x1, UPT ;  /* 0x000000012200788c */ /* 0x000fd2000bf02070 */
[----:B------:R-:W-:Y:S05]  /*19a0*/  BRA.U !UP0, `(.L_x_20) ;  /* 0x00000001080c7547 */ /* 0x000fea000b800000 */
[----:B------:R-:W-:Y:S01]  /*19b0*/  UCGABAR_WAIT ;  /* 0x0000000000007dc7 */ /* 0x000fe20008000000 */
[----:B------:R-:W-:Y:S01]  /*19c0*/  CCTL.IVALL ;  /* 0x00000000ff00798f */ /* 0x000fe20002000000 */
[----:B------:R-:W-:Y:S05]  /*19d0*/  BRA `(.L_x_21) ;  /* 0x0000000000047947 */ /* 0x000fea0003800000 */
.L_x_20:
[----:B------:R-:W-:Y:S06]  /*19e0*/  BAR.SYNC.DEFER_BLOCKING 0x0 ;  /* 0x0000000000007b1d */ /* 0x000fec0000010000 */
.L_x_21:
[----:B------:R-:W-:Y:S05]  /*19f0*/  BRA.U UP5, `(.L_x_22) ;  /* 0x0000001105b47547 */ /* 0x000fea000b800000 */
[----:B------:R-:W1:Y:S01]  /*1a00*/  LDCU UR6, c[0x0][0x38c] ;  /* 0x00007180ff0677ac */ /* 0x000e620008000800 */
[----:B------:R-:W-:Y:S01]  /*1a10*/  PLOP3.LUT P1, PT, PT, PT, UP3, 0x80, 0x8 ;  /* 0x000000000008781c */ /* 0x000fe20003f2f038 */
[----:B------:R-:W-:Y:S01]  /*1a20*/  IMAD.MOV.U32 R12, RZ, RZ, 0x1 ;  /* 0x00000001ff0c7424 */ /* 0x000fe200078e00ff */
[----:B------:R-:W-:Y:S02]  /*1a30*/  ISETP.NE.AND P2, PT, R0, RZ, P3 ;  /* 0x000000ff0000720c */ /* 0x000fe40001f45270 */
[----:B------:R-:W-:Y:S02]  /*1a40*/  CS2R R10, SRZ ;  /* 0x00000000000a7805 */ /* 0x000fe4000001ff00 */
[----:B------:R-:W-:Y:S01]  /*1a50*/  PLOP3.LUT P1, PT, P1, PT, PT, 0x8, 0x80 ;  /* 0x000000000080781c */ /* 0x000fe20000f2e170 */
[----:B------:R-:W-:Y:S01]  /*1a60*/  IMAD.MOV.U32 R9, RZ, RZ, RZ ;  /* 0x000000ffff097224 */ /* 0x000fe200078e00ff */
[----:B------:R-:W2:Y:S01]  /*1a70*/  LDCU UR41, c[0x0][0x370] ;  /* 0x00006e00ff2977ac */ /* 0x000ea20008000800 */
[----:B------:R-:W-:Y:S01]  /*1a80*/  IMAD.MOV.U32 R8, RZ, RZ, 0x1 ;  /* 0x00000001ff087424 */ /* 0x000fe200078e00ff */
[----:B------:R-:W3:Y:S01]  /*1a90*/  LDCU.64 UR30, c[0x0][0x348] ;  /* 0x00006900ff1e77ac */ /* 0x000ee20008000a00 */
[----:B------:R-:W-:Y:S01]  /*1aa0*/  UIADD3 UR46, UPT, UPT, UR49, UR32, URZ ;  /* 0x00000020312e7290 */ /* 0x000fe2000fffe0ff */
[----:B------:R-:W4:Y:S01]  /*1ab0*/  LDCU UR40, c[0x0][0x374] ;  /* 0x00006e80ff2877ac */ /* 0x000f220008000800 */
[----:B-1----:R-:W-:-:S02]  /*1ac0*/  UIADD3 UR5, UPT, UPT, UR6, 0x3f, URZ ;  /* 0x0000003f06057890 */ /* 0x002fc4000fffe0ff */
[----:B------:R-:W-:Y:S02]  /*1ad0*/  UIADD3 UR50, UPT, UPT, UR6, 0x7e, URZ ;  /* 0x0000007e06327890 */ /* 0x000fe4000fffe0ff */
[----:B------:R-:W-:Y:S01]  /*1ae0*/  USHF.R.S32.HI UR4, URZ, 0x1f, UR5 ;  /* 0x0000001fff047899 */ /* 0x000fe20008011405 */
[----:B------:R-:W-:-:S03]  /*1af0*/  UMOV UR7, URZ ;  /* 0x000000ff00077c82 */ /* 0x000fc60008000000 */
[----:B------:R-:W-:Y:S02]  /*1b00*/  ULEA.HI UR4, UR4, UR5, URZ, 0x6 ;  /* 0x0000000504047291 */ /* 0x000fe4000f8f30ff */
[----:B------:R-:W-:Y:S02]  /*1b10*/  UIADD3 UR5, UPT, UPT, UR6, -0x1, URZ ;  /* 0xffffffff06057890 */ /* 0x000fe4000fffe0ff */
[----:B------:R-:W-:Y:S02]  /*1b20*/  USHF.R.S32.HI UR43, URZ, 0x6, UR4 ;  /* 0x00000006ff2b7899 */ /* 0x000fe40008011404 */
[----:B------:R-:W-:Y:S02]  /*1b30*/  UISETP.GE.U32.AND UP1, UPT, UR5, -0x7f, UPT ;  /* 0xffffff810500788c */ /* 0x000fe4000bf26070 */
[----:B------:R-:W-:-:S04]  /*1b40*/  UISETP.LT.U32.AND UP0, UPT, UR43, 0x2, UPT ;  /* 0x000000022b00788c */ /* 0x000fc8000bf01070 */
[----:B------:R-:W-:Y:S02]  /*1b50*/  USEL UR42, UR43, 0x2, UP0 ;  /* 0x000000022b2a7887 */ /* 0x000fe40008000000 */
[----:B------:R-:W-:Y:S02]  /*1b60*/  UISETP.NE.AND UP0, UPT, UR25, URZ, UPT ;  /* 0x000000ff1900728c */ /* 0x000fe4000bf05270 */
[----:B------:R-:W-:Y:S02]  /*1b70*/  UIADD3 UR4, UPT, UPT, UR42, -0x1, URZ ;  /* 0xffffffff2a047890 */ /* 0x000fe4000fffe0ff */
[----:B------:R-:W-:Y:S02]  /*1b80*/  @UP1 UIADD3 UR4, UPT, UPT, UR42, URZ, URZ ;  /* 0x000000ff2a041290 */ /* 0x000fe4000fffe0ff */
[----:B------:R-:W-:Y:S02]  /*1b90*/  USEL UR25, UR52, 0x2, UP0 ;  /* 0x0000000234197887 */ /* 0x000fe40008000000 */
[----:B------:R-:W-:-:S02]  /*1ba0*/  UIADD3 UR48, UPT, UPT, UR43, -UR42, URZ ;  /* 0x8000002a2b307290 */ /* 0x000fc4000fffe0ff */
[----:B------:R-:W-:Y:S02]  /*1bb0*/  UIADD3 UR37, UPT, UPT, UR4, 0x1, URZ ;  /* 0x0000000104257890 */ /* 0x000fe4000fffe0ff */
[----:B--234-:R-:W-:-:S12]  /*1bc0*/  UIADD3 UR44, UPT, UPT, -UR4, URZ, URZ ;  /* 0x000000ff042c7290 */ /* 0x01cfd8000fffe1ff */
.L_x_42:
[----:B------:R-:W-:Y:S01]  /*1bd0*/  UISETP.NE.AND UP0, UPT, UR47, URZ, UPT ;  /* 0x000000ff2f00728c */ /* 0x000fe2000bf05270 */
[----:B------:R-:W1:Y:S08]  /*1be0*/  S2UR UR47, SR_CgaCtaId ;  /* 0x00000000002f79c3 */ /* 0x000e700000008800 */
[----:B------:R-:W-:Y:S05]  /*1bf0*/  BRA.U UP0, `(.L_x_23) ;  /* 0x0000000100347547 */ /* 0x000fea000b800000 */
[----:B------:R-:W2:Y:S01]  /*1c00*/  S2R R0, SR_CgaCtaId ;  /* 0x0000000000007919 */ /* 0x000ea20000008800 */
[----:B------:R-:W-:-:S04]  /*1c10*/  MOV R2, 0x400 ;  /* 0x0000040000027802 */ /* 0x000fc80000000f00 */
[----:B--2---:R-:W-:Y:S02]  /*1c20*/  LEA R0, R0, R2, 0x18 ;  /* 0x0000000200007211 */ /* 0x004fe400078ec0ff */
[----:B------:R-:W-:-:S03]  /*1c30*/  SHF.L.U32 R2, R8, 0x1f, RZ ;  /* 0x0000001f08027819 */ /* 0x000fc600000006ff */
[----:B------:R-:W-:-:S04]  /*1c40*/  IMAD R0, R9, 0x8, R0 ;  /* 0x0000000809007824 */ /* 0x000fc800078e0200 */
[----:B------:R-:W2:Y:S02]  /*1c50*/  SYNCS.PHASECHK.TRANS64.TRYWAIT P0, [R0+URZ+0xe0], R2 ;  /* 0x0000e002000075a7 */ /* 0x000ea400080011ff */
[----:B--2---:R-:W-:Y:S05]  /*1c60*/  @!P0 BRA `(.L_x_24) ;  /* 0x0000007000a48947 */ /* 0x004fea0003800000 */
.L_x_147:
[----:B------:R-:W-:Y:S01]  /*1c70*/  VIADD R9, R9, 0x1 ;  /* 0x0000000109097836 */ /* 0x000fe20000000000 */
[----:B------:R2:W-:Y:S04]  /*1c80*/  SYNCS.ARRIVE.TRANS64.A1T0 RZ, [R0+URZ+0xd0], RZ ;  /* 0x0000d0ff00ff79a7 */ /* 0x0005e800081000ff */
[----:B------:R-:W-:-:S04]  /*1c90*/  ISETP.NE.AND P0, PT, R9, 0x2, PT ;  /* 0x000000020900780c */ /* 0x000fc80003f05270 */
[----:B------:R-:W-:Y:S02]  /*1ca0*/  SEL R9, R9, RZ, P0 ;  /* 0x000000ff09097207 */ /* 0x000fe40000000000 */
[----:B--2---:R-:W-:-:S04]  /*1cb0*/  SEL R0, RZ, 0x1, P0 ;  /* 0x00000001ff007807 */ /* 0x004fc80000000000 */
[----:B------:R-:W-:-:S07]  /*1cc0*/  LOP3.LUT R8, R8, R0, RZ, 0x3c, !PT ;  /* 0x0000000008087212 */ /* 0x000fce00078e3cff */
.L_x_23:
[----:B------:R-:W-:Y:S01]  /*1cd0*/  UMOV UR6, 0x400 ;  /* 0x0000040000067882 */ /* 0x000fe20000000000 */
[----:B------:R-:W-:Y:S01]  /*1ce0*/  UISETP.GE.U32.AND UP0, UPT, UR50, 0x7f, UPT ;  /* 0x0000007f3200788c */ /* 0x000fe2000bf06070 */
[----:B------:R-:W-:Y:S01]  /*1cf0*/  SHF.L.U32 R0, R12, 0x1f, RZ ;  /* 0x0000001f0c007819 */ /* 0x000fe200000006ff */
[----:B-1----:R-:W-:Y:S02]  /*1d00*/  ULEA UR6, UR47, UR6, 0x18 ;  /* 0x000000062f067291 */ /* 0x002fe4000f8ec0ff */
[----:B------:R-:W-:Y:S02]  /*1d10*/  ULEA UR11, UR28, UR46, 0x7 ;  /* 0x0000002e1c0b7291 */ /* 0x000fe4000f8e38ff */
[----:B------:R-:W-:Y:S01]  /*1d20*/  ULEA UR4, UR7, UR6, 0x3 ;  /* 0x0000000607047291 */ /* 0x000fe2000f8e18ff */
[----:B------:R-:W-:-:S08]  /*1d30*/  UMOV UR13, URZ ;  /* 0x000000ff000d7c82 */ /* 0x000fd00008000000 */
[----:B------:R1:W2:Y:S01]  /*1d40*/  SYNCS.PHASECHK.TRANS64.TRYWAIT P0, [UR4+0x10], R0 ;  /* 0x00001000ff0075a7 */ /* 0x0002a20008001104 */
[----:B------:R-:W-:-:S04]  /*1d50*/  ULEA.HI UR4, UR20, UR20, URZ, 0x1 ;  /* 0x0000001414047291 */ /* 0x000fc8000f8f08ff */
[----:B------:R-:W-:-:S04]  /*1d60*/  USHF.L.U32 UR4, UR4, 0x6, URZ ;  /* 0x0000000604047899 */ /* 0x000fc800080006ff */
[----:B------:R-:W-:Y:S01]  /*1d70*/  ULOP3.LUT UR34, UR49, 0xffffff80, UR4, 0xf8, !UPT ;  /* 0xffffff8031227892 */ /* 0x000fe2000f8ef804 */
[----:B------:R-:W-:Y:S11]  /*1d80*/  BRA.U !UP0, `(.L_x_25) ;  /* 0x0000000108d87547 */ /* 0x000ff6000b800000 */
[----:B------:R-:W-:Y:S01]  /*1d90*/  UMOV UR18, UR44 ;  /* 0x0000002c00127c82 */ /* 0x000fe20008000000 */
[----:B------:R-:W-:Y:S01]  /*1da0*/  UMOV UR4, UR7 ;  /* 0x0000000700047c82 */ /* 0x000fe20008000000 */
[----:B------:R-:W-:Y:S01]  /*1db0*/  UMOV UR10, URZ ;  /* 0x000000ff000a7c82 */ /* 0x000fe20008000000 */
[----:B------:R-:W-:-:S05]  /*1dc0*/  UMOV UR35, UR29 ;  /* 0x0000001d00237c82 */ /* 0x000fca0008000000 */
.L_x_31:
[----:B------:R-:W-:Y:S01]  /*1dd0*/  ULEA UR33, UR4, UR6, 0x3 ;  /* 0x0000000604217291 */ /* 0x000fe2000f8e18ff */
[----:B------:R-:W-:Y:S01]  /*1de0*/  @P3 MOV R2, 0x8000 ;  /* 0x0000800000023802 */ /* 0x000fe20000000f00 */
[----:B--2-4-:R-:W-:Y:S10]  /*1df0*/  @P0 BRA `(.L_x_26) ;  /* 0x00000000000c0947 */ /* 0x014ff40003800000 */
[----:B------:R-:W-:-:S04]  /*1e00*/  SHF.L.U32 R3, R12, 0x1f, RZ ;  /* 0x0000001f0c037819 */ /* 0x000fc800000006ff */
[----:B------:R-:W2:Y:S02]  /*1e10*/  SYNCS.PHASECHK.TRANS64.TRYWAIT P0, [UR33+0x10], R3 ;  /* 0x00001003ff0075a7 */ /* 0x000ea40008001121 */
[----:B--2---:R-:W-:Y:S05]  /*1e20*/  @!P0 BRA `(.L_x_27) ;  /* 0x0000007000488947 */ /* 0x004fea0003800000 */
.L_x_26:
[----:B------:R2:W-:Y:S01]  /*1e30*/  @P3 SYNCS.ARRIVE.TRANS64 RZ, [UR33], R2 ;  /* 0x00000002ffff39a7 */ /* 0x0005e20008000021 */
[----:B------:R-:W-:Y:S02]  /*1e40*/  ULOP3.LUT UR5, UR25, 0x2, URZ, 0xfc, !UPT ;  /* 0x0000000219057892 */ /* 0x000fe4000f8efcff */
[----:B------:R-:W-:Y:S02]  /*1e50*/  UIADD3 UR18, UPT, UPT, UR18, 0x1, URZ ;  /* 0x0000000112127890 */ /* 0x000fe4000fffe0ff */
[----:B------:R-:W-:Y:S02]  /*1e60*/  UISETP.NE.AND UP0, UPT, UR5, 0x2, UPT ;  /* 0x000000020500788c */ /* 0x000fe4000bf05270 */
[----:B------:R-:W-:-:S07]  /*1e70*/  UISETP.NE.AND UP2, UPT, UR18, 0x1, UPT ;  /* 0x000000011200788c */ /* 0x000fce000bf45270 */
[----:B------:R-:W-:Y:S05]  /*1e80*/  BRA.U UP0, `(.L_x_28) ;  /* 0x0000000100047547 */ /* 0x000fea000b800000 */
[----:B------:R-:W-:Y:S05]  /*1e90*/  BPT.TRAP 0x1 ;  /* 0x000000040000795c */ /* 0x000fea0000300000 */
.L_x_28:
[----:B------:R-:W-:Y:S04]  /*1ea0*/  BSSY.RECONVERGENT B0, `(.L_x_29) ;  /* 0x0000003000007945 */ /* 0x000fe80003800200 */
[----:B------:R-:W-:Y:S05]  /*1eb0*/  @!P2 BRA `(.L_x_30) ;  /* 0x000000000004a947 */ /* 0x000fea0003800000 */
[----:B------:R-:W-:Y:S05]  /*1ec0*/  BPT.TRAP 0x1 ;  /* 0x000000040000795c */ /* 0x000fea0000300000 */
.L_x_30:
[----:B------:R-:W-:Y:S05]  /*1ed0*/  BSYNC.RECONVERGENT B0 ;  /* 0x0000000000007941 */ /* 0x000fea0003800200 */
.L_x_29:
[----:B------:R-:W-:Y:S02]  /*1ee0*/  UIADD3 UR5, UPT, UPT, UR4, 0x1, URZ ;  /* 0x0000000104057890 */ /* 0x000fe4000fffe0ff */
[----:B------:R-:W-:Y:S02]  /*1ef0*/  USHF.L.U32 UR4, UR4, 0xc, URZ ;  /* 0x0000000c04047899 */ /* 0x000fe400080006ff */
[----:B------:R-:W-:Y:S02]  /*1f00*/  UISETP.NE.AND UP0, UPT, UR5, 0x2, UPT ;  /* 0x000000020500788c */ /* 0x000fe4000bf05270 */
[----:B------:R-:W-:Y:S02]  /*1f10*/  ULOP3.LUT UR32, UR27, UR4, URZ, 0xfc, !UPT ;  /* 0x000000041b207292 */ /* 0x000fe4000f8efcff */
[----:B------:R-:W-:Y:S02]  /*1f20*/  USEL UR8, URZ, 0x1, UP0 ;  /* 0x00000001ff087887 */ /* 0x000fe40008000000 */
[----:B------:R-:W-:-:S02]  /*1f30*/  USEL UR7, UR5, URZ, UP0 ;  /* 0x000000ff05077287 */ /* 0x000fc40008000000 */
[----:B------:R-:W-:Y:S02]  /*1f40*/  UIADD3 UR16, UP1, UPT, UR30, 0x80, URZ ;  /* 0x000000801e107890 */ /* 0x000fe4000ff3e0ff */
[----:B------:R-:W-:Y:S01]  /*1f50*/  ULEA UR5, UR7, UR6, 0x3 ;  /* 0x0000000607057291 */ /* 0x000fe2000f8e18ff */
[----:B------:R-:W-:Y:S01]  /*1f60*/  LOP3.LUT R12, R12, UR8, RZ, 0x3c, !PT ;  /* 0x000000080c0c7c12 */ /* 0x000fe2000f8e3cff */
[----:B------:R-:W-:Y:S02]  /*1f70*/  ULOP3.LUT UR8, UR26, UR4, URZ, 0xfc, !UPT ;  /* 0x000000041a087292 */ /* 0x000fe4000f8efcff */
[----:B------:R-:W-:Y:S01]  /*1f80*/  ULEA UR32, UR32, UR6, 0x1 ;  /* 0x0000000620207291 */ /* 0x000fe2000f8e08ff */
[----:B-1----:R-:W-:Y:S01]  /*1f90*/  SHF.L.U32 R0, R12, 0x1f, RZ ;  /* 0x0000001f0c007819 */ /* 0x002fe200000006ff */
[----:B------:R-:W-:Y:S02]  /*1fa0*/  UIADD3 UR14, UP0, UPT, UR30, 0x180, URZ ;  /* 0x000001801e0e7890 */ /* 0x000fe4000ff1e0ff */
[----:B------:R-:W-:Y:S01]  /*1fb0*/  ULEA UR8, UR8, UR6, 0x1 ;  /* 0x0000000608087291 */ /* 0x000fe2000f8e08ff */
[----:B------:R3:W4:Y:S01]  /*1fc0*/  SYNCS.PHASECHK.TRANS64.TRYWAIT P0, [UR5+0x10], R0 ;  /* 0x00001000ff0075a7 */ /* 0x0007220008001105 */
[----:B------:R-:W-:-:S02]  /*1fd0*/  ULOP3.LUT UR33, UR33, 0xfefffff8, URZ, 0xc0, !UPT ;  /* 0xfefffff821217892 */ /* 0x000fc4000f8ec0ff */
[----:B------:R-:W-:Y:S02]  /*1fe0*/  UIADD3.X UR17, UPT, UPT, URZ, UR31, URZ, UP1, !UPT ;  /* 0x0000001fff117290 */ /* 0x000fe40008ffe4ff */
[----:B------:R-:W-:Y:S02]  /*1ff0*/  UIADD3 UR32, UPT, UPT, UR32, 0x4300, URZ ;  /* 0x0000430020207890 */ /* 0x000fe4000fffe0ff */
[----:B------:R-:W-:Y:S02]  /*2000*/  UPRMT UR5, URZ, 0x5410, UR24 ;  /* 0x00005410ff057896 */ /* 0x000fe40008000018 */
[----:B------:R-:W-:Y:S02]  /*2010*/  UIADD3 UR8, UPT, UPT, UR8, 0x8300, URZ ;  /* 0x0000830008087890 */ /* 0x000fe4000fffe0ff */
[----:B------:R-:W-:Y:S02]  /*2020*/  UIADD3.X UR15, UPT, UPT, URZ, UR31, URZ, UP0, !UPT ;  /* 0x0000001fff0f7290 */ /* 0x000fe400087fe4ff */
[----:B------:R-:W-:Y:S01]  /*2030*/  UPRMT UR4, URZ, 0x5410, UR21 ;  /* 0x00005410ff047896 */ /* 0x000fe20008000015 */
[----:B------:R-:W-:Y:S01]  /*2040*/  UMOV UR22, 0x0 ;  /* 0x0000000000167882 */ /* 0x000fe20000000000 */
[----:B------:R-:W-:Y:S01]  /*2050*/  UMOV UR23, 0x10000000 ;  /* 0x1000000000177882 */ /* 0x000fe20000000000 */
[----:B------:R-:W-:Y:S01]  /*2060*/  UMOV UR12, UR36 ;  /* 0x00000024000c7c82 */ /* 0x000fe20008000000 */
[----:B------:R-:W-:Y:S01]  /*2070*/  UMOV UR9, UR33 ;  /* 0x0000002100097c82 */ /* 0x000fe20008000000 */
[----:B------:R1:W-:Y:S01]  /*2080*/  UTMALDG.3D.MULTICAST.2CTA [UR32], [UR16], UR5, desc[UR22] ;  /* 0x00001620100073b4 */ /* 0x0003e20008211805 */
[----:B------:R-:W-:-:S03]  /*2090*/  UMOV UR13, UR37 ;  /* 0x00000025000d7c82 */ /* 0x000fc60008000000 */
[----:B------:R2:W-:Y:S01]  /*20a0*/  UTMALDG.3D.MULTICAST.2CTA [UR8], [UR14], UR4, desc[UR22] ;  /* 0x000016080e0073b4 */ /* 0x0005e20008211804 */
[----:B-1----:R-:W-:Y:S02]  /*20b0*/  UIADD3 UR35, UPT, UPT, UR35, 0x40, URZ ;  /* 0x0000004023237890 */ /* 0x002fe4000fffe0ff */
[----:B--2---:R-:W-:Y:S01]  /*20c0*/  UIADD3 UR10, UPT, UPT, UR10, 0x40, URZ ;  /* 0x000000400a0a7890 */ /* 0x004fe2000fffe0ff */
[----:B------:R-:W-:Y:S01]  /*20d0*/  UMOV UR4, UR7 ;  /* 0x0000000700047c82 */ /* 0x000fe20008000000 */
[----:B---3--:R-:W-:Y:S10]  /*20e0*/  BRA.U UP2, `(.L_x_31) ;  /* 0xfffffffd02387547 */ /* 0x008ff4000b83ffff */
.L_x_25:
[----:B------:R-:W-:Y:S01]  /*20f0*/  ULEA UR4, UR7, UR6, 0x3 ;  /* 0x0000000607047291 */ /* 0x000fe2000f8e18ff */
[----:B-1----:R-:W-:Y:S01]  /*2100*/  SHF.L.U32 R0, R12, 0x1f, RZ ;  /* 0x0000001f0c007819 */ /* 0x002fe200000006ff */
[----:B------:R-:W-:Y:S01]  /*2110*/  @!P1 SYNCS.ARRIVE.TRANS64.A1T0 RZ, [UR6+0x68], RZ ;  /* 0x000068ffffff99a7 */ /* 0x000fe20008100006 */
[----:B------:R-:W-:-:S06]  /*2120*/  UISETP.GT.AND UP0, UPT, UR43, UR42, UPT ;  /* 0x0000002a2b00728c */ /* 0x000fcc000bf04270 */
[----:B--2-4-:R1:W2:Y:S03]  /*2130*/  SYNCS.PHASECHK.TRANS64.TRYWAIT P0, [UR4+0x10], R0 ;  /* 0x00001000ff0075a7 */ /* 0x0142a60008001104 */
[----:B------:R-:W-:Y:S05]  /*2140*/  BRA.U !UP0, `(.L_x_32) ;  /* 0x0000000108d47547 */ /* 0x000fea000b800000 */
[----:B------:R-:W-:Y:S01]  /*2150*/  UIADD3 UR28, UPT, UPT, UR48, UR13, URZ ;  /* 0x0000000d301c7290 */ /* 0x000fe2000fffe0ff */
[----:B------:R-:W-:-:S11]  /*2160*/  UMOV UR4, UR7 ;  /* 0x0000000700047c82 */ /* 0x000fd60008000000 */
.L_x_38:
[----:B------:R-:W-:Y:S01]  /*2170*/  ULEA UR17, UR4, UR6, 0x3 ;  /* 0x0000000604117291 */ /* 0x000fe2000f8e18ff */
[----:B--2---:R-:W-:Y:S01]  /*2180*/  @P3 MOV R2, 0x8000 ;  /* 0x0000800000023802 */ /* 0x004fe20000000f00 */
[----:B--2-4-:R-:W-:Y:S10]  /*2190*/  @P0 BRA `(.L_x_33) ;  /* 0x00000000000c0947 */ /* 0x014ff40003800000 */
[----:B------:R-:W-:-:S04]  /*21a0*/  SHF.L.U32 R3, R12, 0x1f, RZ ;  /* 0x0000001f0c037819 */ /* 0x000fc800000006ff */
[----:B------:R-:W2:Y:S02]  /*21b0*/  SYNCS.PHASECHK.TRANS64.TRYWAIT P0, [UR17+0x10], R3 ;  /* 0x00001003ff0075a7 */ /* 0x000ea40008001111 */
[----:B--2---:R-:W-:Y:S05]  /*21c0*/  @!P0 BRA `(.L_x_34) ;  /* 0x0000006c00788947 */ /* 0x004fea0003800000 */
.L_x_33:
[----:B------:R2:W-:Y:S01]  /*21d0*/  @P3 SYNCS.ARRIVE.TRANS64 RZ, [UR17], R2 ;  /* 0x00000002ffff39a7 */ /* 0x0005e20008000011 */
[----:B------:R-:W-:-:S04]  /*21e0*/  ULOP3.LUT UR5, UR25, 0x2, URZ, 0xfc, !UPT ;  /* 0x0000000219057892 */ /* 0x000fc8000f8efcff */
[----:B------:R-:W-:-:S09]  /*21f0*/  UISETP.NE.AND UP0, UPT, UR5, 0x2, UPT ;  /* 0x000000020500788c */ /* 0x000fd2000bf05270 */
[----:B------:R-:W-:Y:S05]  /*2200*/  BRA.U UP0, `(.L_x_35) ;  /* 0x0000000100047547 */ /* 0x000fea000b800000 */
[----:B------:R-:W-:Y:S05]  /*2210*/  BPT.TRAP 0x1 ;  /* 0x000000040000795c */ /* 0x000fea0000300000 */
.L_x_35:
[----:B------:R-:W-:Y:S04]  /*2220*/  BSSY.RECONVERGENT B0, `(.L_x_36) ;  /* 0x0000003000007945 */ /* 0x000fe80003800200 */
[----:B------:R-:W-:Y:S05]  /*2230*/  @!P2 BRA `(.L_x_37) ;  /* 0x000000000004a947 */ /* 0x000fea0003800000 */
[----:B------:R-:W-:Y:S05]  /*2240*/  BPT.TRAP 0x1 ;  /* 0x000000040000795c */ /* 0x000fea0000300000 */
.L_x_37:
[----:B------:R-:W-:Y:S05]  /*2250*/  BSYNC.RECONVERGENT B0 ;  /* 0x0000000000007941 */ /* 0x000fea0003800200 */
.L_x_36:
[----:B------:R-:W-:Y:S02]  /*2260*/  UIADD3 UR5, UPT, UPT, UR4, 0x1, URZ ;  /* 0x0000000104057890 */ /* 0x000fe4000fffe0ff */
[----:B------:R-:W-:Y:S02]  /*2270*/  USHF.L.U32 UR4, UR4, 0xc, URZ ;  /* 0x0000000c04047899 */ /* 0x000fe400080006ff */
[----:B------:R-:W-:Y:S02]  /*2280*/  UISETP.NE.AND UP0, UPT, UR5, 0x2, UPT ;  /* 0x000000020500788c */ /* 0x000fe4000bf05270 */
[----:B------:R-:W-:Y:S02]  /*2290*/  USHF.L.U32 UR10, UR13, 0x6, URZ ;  /* 0x000000060d0a7899 */ /* 0x000fe400080006ff */
[----:B------:R-:W-:Y:S02]  /*22a0*/  USEL UR8, URZ, 0x1, UP0 ;  /* 0x00000001ff087887 */ /* 0x000fe40008000000 */
[----:B------:R-:W-:-:S02]  /*22b0*/  USEL UR7, UR5, URZ, UP0 ;  /* 0x000000ff05077287 */ /* 0x000fc40008000000 */
[----:B------:R-:W-:Y:S02]  /*22c0*/  UIADD3 UR22, UP0, UPT, UR30, 0x180, URZ ;  /* 0x000001801e167890 */ /* 0x000fe4000ff1e0ff */
[----:B------:R-:W-:Y:S01]  /*22d0*/  ULEA UR5, UR7, UR6, 0x3 ;  /* 0x0000000607057291 */ /* 0x000fe2000f8e18ff */
[----:B------:R-:W-:Y:S01]  /*22e0*/  LOP3.LUT R12, R12, UR8, RZ, 0x3c, !PT ;  /* 0x000000080c0c7c12 */ /* 0x000fe2000f8e3cff */
[----:B------:R-:W-:Y:S02]  /*22f0*/  UIADD3 UR13, UPT, UPT, UR13, 0x1, URZ ;  /* 0x000000010d0d7890 */ /* 0x000fe4000fffe0ff */
[----:B------:R-:W-:Y:S01]  /*2300*/  UIADD3 UR14, UP1, UPT, UR30, 0x80, URZ ;  /* 0x000000801e0e7890 */ /* 0x000fe2000ff3e0ff */
[----:B-1----:R-:W-:Y:S01]  /*2310*/  SHF.L.U32 R0, R12, 0x1f, RZ ;  /* 0x0000001f0c007819 */ /* 0x002fe200000006ff */
[----:B------:R-:W-:Y:S02]  /*2320*/  UIADD3.X UR23, UPT, UPT, URZ, UR31, URZ, UP0, !UPT ;  /* 0x0000001fff177290 */ /* 0x000fe400087fe4ff */
[----:B------:R-:W-:Y:S01]  /*2330*/  UISETP.NE.AND UP0, UPT, UR13, UR28, UPT ;  /* 0x0000001c0d00728c */ /* 0x000fe2000bf05270 */
[----:B------:R3:W4:Y:S01]  /*2340*/  SYNCS.PHASECHK.TRANS64.TRYWAIT P0, [UR5+0x10], R0 ;  /* 0x00001000ff0075a7 */ /* 0x0007220008001105 */
[----:B------:R-:W-:-:S02]  /*2350*/  ULOP3.LUT UR5, UR27, UR4, URZ, 0xfc, !UPT ;  /* 0x000000041b057292 */ /* 0x000fc4000f8efcff */
[----:B------:R-:W-:Y:S02]  /*2360*/  ULOP3.LUT UR4, UR26, UR4, URZ, 0xfc, !UPT ;  /* 0x000000041a047292 */ /* 0x000fe4000f8efcff */
[----:B------:R-:W-:Y:S02]  /*2370*/  ULEA UR5, UR5, UR6, 0x1 ;  /* 0x0000000605057291 */ /* 0x000fe4000f8e08ff */
[----:B------:R-:W-:Y:S02]  /*2380*/  ULEA UR4, UR4, UR6, 0x1 ;  /* 0x0000000604047291 */ /* 0x000fe4000f8e08ff */
[----:B------:R-:W-:Y:S02]  /*2390*/  UIADD3 UR16, UPT, UPT, UR5, 0x4300, URZ ;  /* 0x0000430005107890 */ /* 0x000fe4000fffe0ff */
[----:B------:R-:W-:Y:S02]  /*23a0*/  ULOP3.LUT UR17, UR17, 0xfefffff8, URZ, 0xc0, !UPT ;  /* 0xfefffff811117892 */ /* 0x000fe4000f8ec0ff */
[----:B------:R-:W-:-:S02]  /*23b0*/  ULOP3.LUT UR19, UR29, UR10, URZ, 0xfc, !UPT ;  /* 0x0000000a1d137292 */ /* 0x000fc4000f8efcff */
[----:B------:R-:W-:Y:S02]  /*23c0*/  UIADD3.X UR15, UPT, UPT, URZ, UR31, URZ, UP1, !UPT ;  /* 0x0000001fff0f7290 */ /* 0x000fe40008ffe4ff */
[----:B------:R-:W-:Y:S02]  /*23d0*/  UPRMT UR5, URZ, 0x5410, UR24 ;  /* 0x00005410ff057896 */ /* 0x000fe40008000018 */
[----:B------:R-:W-:Y:S02]  /*23e0*/  UIADD3 UR8, UPT, UPT, UR4, 0x8300, URZ ;  /* 0x0000830004087890 */ /* 0x000fe4000fffe0ff */
[----:B------:R-:W-:Y:S01]  /*23f0*/  UPRMT UR4, URZ, 0x5410, UR21 ;  /* 0x00005410ff047896 */ /* 0x000fe20008000015 */
[----:B------:R-:W-:Y:S01]  /*2400*/  UMOV UR32, 0x0 ;  /* 0x0000000000207882 */ /* 0x000fe20000000000 */
[----:B------:R-:W-:Y:S01]  /*2410*/  UMOV UR33, 0x10000000 ;  /* 0x1000000000217882 */ /* 0x000fe20000000000 */
[----:B------:R-:W-:Y:S01]  /*2420*/  UMOV UR18, UR34 ;  /* 0x0000002200127c82 */ /* 0x000fe20008000000 */
[----:B------:R-:W-:Y:S01]  /*2430*/  UMOV UR20, UR36 ;  /* 0x0000002400147c82 */ /* 0x000fe20008000000 */
[----:B------:R-:W-:Y:S01]  /*2440*/  UMOV UR12, UR36 ;  /* 0x00000024000c7c82 */ /* 0x000fe20008000000 */
[----:B------:R-:W-:Y:S01]  /*2450*/  UMOV UR9, UR17 ;  /* 0x0000001100097c82 */ /* 0x000fe20008000000 */
[----:B------:R-:W-:Y:S02]  /*2460*/  UTMALDG.3D.MULTICAST.2CTA [UR16], [UR14], UR5, desc[UR32] ;  /* 0x000020100e0073b4 */ /* 0x000fe40008211805 */
[----:B------:R1:W-:Y:S02]  /*2470*/  UTMALDG.3D.MULTICAST.2CTA [UR8], [UR22], UR4, desc[UR32] ;  /* 0x00002008160073b4 */ /* 0x0003e40008211804 */
[----:B-1----:R-:W-:Y:S01]  /*2480*/  UMOV UR4, UR7 ;  /* 0x0000000700047c82 */ /* 0x002fe20008000000 */
[----:B---3--:R-:W-:Y:S05]  /*2490*/  BRA.U UP0, `(.L_x_38) ;  /* 0xfffffffd00347547 */ /* 0x008fea000b83ffff */
.L_x_32:
[C---:B------:R-:W-:Y:S01]  /*24a0*/  LEA R3, R11.reuse, UR6, 0x3 ;  /* 0x000000060b037c11 */ /* 0x040fe2000f8e18ff */
[----:B------:R-:W-:Y:S01]  /*24b0*/  NOP ;  /* 0x0000000000007918 */ /* 0x000fe20000000000 */
[----:B-1----:R-:W-:Y:S02]  /*24c0*/  SHF.L.U32 R0, R10, 0x1f, RZ ;  /* 0x0000001f0a007819 */ /* 0x002fe400000006ff */
[----:B------:R-:W-:Y:S02]  /*24d0*/  LEA R4, R11, UR6, 0x4 ;  /* 0x000000060b047c11 */ /* 0x000fe4000f8e20ff */
[----:B--2-4-:R-:W1:Y:S02]  /*24e0*/  SYNCS.PHASECHK.TRANS64.TRYWAIT P0, [R3+URZ+0x70], R0 ;  /* 0x00007000030075a7 */ /* 0x014e6400080011ff */
[----:B-1----:R-:W-:Y:S05]  /*24f0*/  @!P0 BRA `(.L_x_39) ;  /* 0x0000006800c48947 */ /* 0x002fea0003800000 */
.L_x_150:
[----:B------:R-:W2:Y:S01]  /*2500*/  LDS.128 R4, [R4+0x100] ;  /* 0x0001000004047984 */ /* 0x000ea20000000c00 */
[----:B------:R-:W-:Y:S01]  /*2510*/  UISETP.GE.AND UP0, UPT, UR45, 0x1, UPT ;  /* 0x000000012d00788c */ /* 0x000fe2000bf06270 */
[----:B------:R-:W-:Y:S01]  /*2520*/  @!PT LDS RZ, [RZ] ;  /* 0x00000000fffff984 */ /* 0x000fe20000000800 */
[----:B------:R-:W-:Y:S01]  /*2530*/  @!PT LDS RZ, [RZ] ;  /* 0x00000000fffff984 */ /* 0x000fe20000000800 */
[----:B------:R-:W-:Y:S01]  /*2540*/  @!PT LDS RZ, [RZ] ;  /* 0x00000000fffff984 */ /* 0x000fe20000000800 */
[----:B------:R-:W-:Y:S01]  /*2550*/  @!PT LDS RZ, [RZ] ;  /* 0x00000000fffff984 */ /* 0x000fe20000000800 */
[----:B------:R3:W-:Y:S06]  /*2560*/  MEMBAR.ALL.CTA ;  /* 0x0000000000007992 */ /* 0x0007ec0000008000 */
[----:B---3--:R-:W3:Y:S01]  /*2570*/  FENCE.VIEW.ASYNC.S ;  /* 0x00000000000073c6 */ /* 0x008ee20000000000 */
[----:B--2---:R-:W-:-:S13]  /*2580*/  LOP3.LUT P0, RZ, R6, 0x1, RZ, 0xc0, !PT ;  /* 0x0000000106ff7812 */ /* 0x004fda000780c0ff */
[----:B---3--:R-:W-:Y:S01]  /*2590*/  VOTEU.ANY UP1, P0 ;  /* 0x0000000000ff7886 */ /* 0x008fe20000020100 */
[----:B------:R-:W-:-:S13]  /*25a0*/  PLOP3.LUT P0, PT, PT, PT, UP1, 0x80, 0x8 ;  /* 0x000000000008781c */ /* 0x000fda0003f0f018 */
[----:B-1----:R-:W-:Y:S02]  /*25b0*/  @P0 LOP3.LUT R0, R5, 0xffff, RZ, 0xc0, !PT ;  /* 0x0000ffff05000812 */ /* 0x002fe400078ec0ff */
[----:B------:R-:W-:Y:S02]  /*25c0*/  @P0 MOV R2, R4 ;  /* 0x0000000400020202 */ /* 0x000fe40000000f00 */
[----:B------:R-:W-:Y:S01]  /*25d0*/  @P0 R2UR UR5, R0 ;  /* 0x00000000000502ca */ /* 0x000fe200000e0000 */
[----:B------:R-:W-:Y:S01]  /*25e0*/  VIADD R0, R3, 0x80 ;  /* 0x0000008003007836 */ /* 0x000fe20000000000 */
[----:B------:R-:W-:Y:S02]  /*25f0*/  @P0 SHF.R.U32.HI R4, RZ, 0x10, R5 ;  /* 0x00000010ff040819 */ /* 0x000fe40000011605 */
[----:B------:R-:W-:Y:S02]  /*2600*/  @P0 R2UR UR8, R2 ;  /* 0x00000000020802ca */ /* 0x000fe400000e0000 */
[----:B------:R-:W-:-:S02]  /*2610*/  PRMT R0, RZ, 0x654, R0 ;  /* 0x00000654ff007816 */ /* 0x000fc40000000000 */
[----:B------:R-:W-:Y:S02]  /*2620*/  @P0 R2UR UR4, R4 ;  /* 0x00000000040402ca */ /* 0x000fe400000e0000 */
[----:B------:R1:W-:Y:S03]  /*2630*/  SYNCS.ARRIVE.TRANS64.RED.A1T0 RZ, [R0+URZ], RZ ;  /* 0x000000ff00ff79a7 */ /* 0x0003e600081004ff */
[----:B------:R-:W-:-:S04]  /*2640*/  @UP1 UMOV UR38, UR5 ;  /* 0x0000000500261c82 */ /* 0x000fc80008000000 */
[----:B------:R-:W-:-:S04]  /*2650*/  @UP1 UMOV UR39, UR8 ;  /* 0x0000000800271c82 */ /* 0x000fc80008000000 */
[----:B------:R-:W-:Y:S01]  /*2660*/  @UP1 UMOV UR36, UR4 ;  /* 0x0000000400241c82 */ /* 0x000fe20008000000 */
[----:B------:R-:W-:Y:S05]  /*2670*/  BRA.U !UP0, `(.L_x_40) ;  /* 0x0000000108d47547 */ /* 0x000fea000b800000 */
[----:B------:R-:W2:Y:S01]  /*2680*/  LDCU.128 UR12, c[0x0][0xb10] ;  /* 0x00016200ff0c77ac */ /* 0x000ea20008000c00 */
[----:B------:R-:W3:Y:S01]  /*2690*/  LDCU UR28, c[0x0][0xb20] ;  /* 0x00016400ff1c77ac */ /* 0x000ee20008000800 */
[----:B------:R-:W4:Y:S01]  /*26a0*/  LDCU UR20, c[0x0][0xb0c] ;  /* 0x00016180ff1477ac */ /* 0x000f220008000800 */
[----:B------:R-:W1:Y:S01]  /*26b0*/  LDCU.64 UR10, c[0x0][0xb28] ;  /* 0x00016500ff0a77ac */ /* 0x000e620008000a00 */
[----:B------:R-:W-:Y:S02]  /*26c0*/  UISETP.NE.AND UP3, UPT, UR45, 0x1, UPT ;  /* 0x000000012d00788c */ /* 0x000fe4000bf65270 */
[----:B--2---:R-:W-:Y:S02]  /*26d0*/  UIMAD.WIDE.U32 UR8, UR40, UR15, URZ ;  /* 0x0000000f280872a5 */ /* 0x004fe4000f8e00ff */
[----:B------:R-:W-:Y:S02]  /*26e0*/  UIMAD.WIDE.U32 UR4, UR41, UR12, URZ ;  /* 0x0000000c290472a5 */ /* 0x000fe4000f8e00ff */
[----:B------:R-:W-:-:S02]  /*26f0*/  UISETP.NE.AND UP0, UPT, UR14, 0x1, UPT ;  /* 0x000000010e00788c */ /* 0x000fc4000bf05270 */
[----:B------:R-:W-:Y:S01]  /*2700*/  UIMAD.WIDE.U32 UR22, UR38, UR15, URZ ;  /* 0x0000000f261672a5 */ /* 0x000fe2000f8e00ff */
[----:B------:R-:W-:Y:S02]  /*2710*/  UMOV UR8, UR9 ;  /* 0x0000000900087c82 */ /* 0x000fe40008000000 */
[----:B------:R-:W-:Y:S01]  /*2720*/  UMOV UR4, UR5 ;  /* 0x0000000500047c82 */ /* 0x000fe20008000000 */
[----:B---3--:R-:W-:Y:S02]  /*2730*/  USHF.R.U32.HI UR8, URZ, UR28, UR8 ;  /* 0x0000001cff087299 */ /* 0x008fe40008011608 */
[----:B----4-:R-:W-:Y:S02]  /*2740*/  UISETP.NE.AND UP2, UPT, UR20, 0x1, UPT ;  /* 0x000000011400788c */ /* 0x010fe4000bf45270 */
[----:B------:R-:W-:Y:S02]  /*2750*/  USHF.R.U32.HI UR4, URZ, UR13, UR4 ;  /* 0x0000000dff047299 */ /* 0x000fe40008011604 */
[----:B------:R-:W-:-:S02]  /*2760*/  USEL UR5, UR40, UR8, !UP0 ;  /* 0x0000000828057287 */ /* 0x000fc4000c000000 */
[----:B------:R-:W-:Y:S02]  /*2770*/  USEL UR8, UR41, UR4, !UP2 ;  /* 0x0000000429087287 */ /* 0x000fe4000d000000 */
[----:B-1----:R-:W-:Y:S01]  /*2780*/  UIMAD.WIDE.U32 UR16, UR5, UR10, URZ ;  /* 0x0000000a051072a5 */ /* 0x002fe2000f8e00ff */
[----:B------:R-:W-:Y:S01]  /*2790*/  UMOV UR4, UR23 ;  /* 0x0000001700047c82 */ /* 0x000fe20008000000 */
[----:B------:R-:W-:Y:S02]  /*27a0*/  UIMAD.WIDE.U32 UR18, UR39, UR12, URZ ;  /* 0x0000000c271272a5 */ /* 0x000fe4000f8e00ff */
[----:B------:R-:W-:-:S03]  /*27b0*/  UIMAD.WIDE.U32 UR22, UR8, UR10, URZ ;  /* 0x0000000a081672a5 */ /* 0x000fc6000f8e00ff */
[----:B------:R-:W-:Y:S01]  /*27c0*/  UMOV UR16, UR17 ;  /* 0x0000001100107c82 */ /* 0x000fe20008000000 */
[----:B------:R-:W-:Y:S02]  /*27d0*/  USHF.R.U32.HI UR4, URZ, UR28, UR4 ;  /* 0x0000001cff047299 */ /* 0x000fe40008011604 */
[----:B------:R-:W-:Y:S01]  /*27e0*/  @UP3 USHF.R.U32.HI UR5, URZ, UR11, UR16 ;  /* 0x0000000bff053299 */ /* 0x000fe20008011610 */
[----:B------:R-:W-:Y:S01]  /*27f0*/  UMOV UR18, UR19 ;  /* 0x0000001300127c82 */ /* 0x000fe20008000000 */
[----:B------:R-:W-:Y:S01]  /*2800*/  UMOV UR22, UR23 ;  /* 0x0000001700167c82 */ /* 0x000fe20008000000 */
[----:B------:R-:W-:Y:S02]  /*2810*/  USHF.R.U32.HI UR13, URZ, UR13, UR18 ;  /* 0x0000000dff0d7299 */ /* 0x000fe40008011612 */
[----:B------:R-:W-:Y:S02]  /*2820*/  USEL UR4, UR38, UR4, !UP0 ;  /* 0x0000000426047287 */ /* 0x000fe4000c000000 */
[----:B------:R-:W-:-:S02]  /*2830*/  @UP3 USHF.R.U32.HI UR8, URZ, UR11, UR22 ;  /* 0x0000000bff083299 */ /* 0x000fc40008011616 */
[----:B------:R-:W-:Y:S02]  /*2840*/  UIMAD UR9, UR45, UR5, URZ ;  /* 0x000000052d0972a4 */ /* 0x000fe4000f8e02ff */
[----:B------:R-:W-:Y:S02]  /*2850*/  USEL UR5, UR39, UR13, !UP2 ;  /* 0x0000000d27057287 */ /* 0x000fe4000d000000 */
[----:B------:R-:W-:Y:S02]  /*2860*/  UIMAD UR12, UR45, UR8, URZ ;  /* 0x000000082d0c72a4 */ /* 0x000fe4000f8e02ff */
[----:B------:R-:W-:Y:S02]  /*2870*/  UISETP.GE.AND UP0, UPT, UR4, UR9, UPT ;  /* 0x000000090400728c */ /* 0x000fe4000bf06270 */
[----:B------:R-:W-:Y:S02]  /*2880*/  UIMAD.WIDE.U32 UR16, UR4, UR10, URZ ;  /* 0x0000000a041072a5 */ /* 0x000fe4000f8e00ff */
[----:B------:R-:W-:-:S02]  /*2890*/  UISETP.GE.OR UP0, UPT, UR5, UR12, UP0 ;  /* 0x0000000c0500728c */ /* 0x000fc40008706670 */
        /* <DEDUP_REMOVED lines=19> */
.L_x_40:
[----:B------:R-:W2:Y:S02]  /*29d0*/  LDCU UR4, c[0x0][0xb30] ;  /* 0x00016600ff0477ac */ /* 0x000ea40008000800 */
[----:B--2---:R-:W-:-:S09]  /*29e0*/  UISETP.NE.AND UP0, UPT, UR4, 0x1, UPT ;  /* 0x000000010400788c */ /* 0x004fd2000bf05270 */
[----:B------:R-:W-:Y:S05]  /*29f0*/  BRA.U UP0, `(.L_x_41) ;  /* 0x0000000100447547 */ /* 0x000fea000b800000 */
[----:B------:R-:W2:Y:S01]  /*2a00*/  LDCU.128 UR12, c[0x0][0xb10] ;  /* 0x00016200ff0c77ac */ /* 0x000ea20008000c00 */
[----:B------:R-:W3:Y:S01]  /*2a10*/  LDCU UR10, c[0x0][0xb0c] ;  /* 0x00016180ff0a77ac */ /* 0x000ee20008000800 */
[----:B------:R-:W4:Y:S01]  /*2a20*/  LDCU UR11, c[0x0][0xb20] ;  /* 0x00016400ff0b77ac */ /* 0x000f220008000800 */
[----:B--2---:R-:W-:Y:S02]  /*2a30*/  UIMAD.WIDE.U32 UR8, UR39, UR12, URZ ;  /* 0x0000000c270872a5 */ /* 0x004fe4000f8e00ff */
[----:B------:R-:W-:Y:S02]  /*2a40*/  UIMAD.WIDE.U32 UR4, UR38, UR15, URZ ;  /* 0x0000000f260472a5 */ /* 0x000fe4000f8e00ff */
[----:B---3--:R-:W-:Y:S02]  /*2a50*/  UISETP.NE.AND UP2, UPT, UR10, 0x1, UPT ;  /* 0x000000010a00788c */ /* 0x008fe4000bf45270 */
[----:B------:R-:W-:Y:S01]  /*2a60*/  UISETP.NE.AND UP0, UPT, UR14, 0x1, UPT ;  /* 0x000000010e00788c */ /* 0x000fe2000bf05270 */
[----:B------:R-:W-:-:S02]  /*2a70*/  UMOV UR8, UR9 ;  /* 0x0000000900087c82 */ /* 0x000fc40008000000 */
[----:B------:R-:W-:Y:S01]  /*2a80*/  UMOV UR4, UR5 ;  /* 0x0000000500047c82 */ /* 0x000fe20008000000 */
[----:B------:R-:W-:Y:S02]  /*2a90*/  USHF.R.U32.HI UR13, URZ, UR13, UR8 ;  /* 0x0000000dff0d7299 */ /* 0x000fe40008011608 */
[----:B----4-:R-:W-:Y:S02]  /*2aa0*/  USHF.R.U32.HI UR4, URZ, UR11, UR4 ;  /* 0x0000000bff047299 */ /* 0x010fe40008011604 */
[----:B------:R-:W-:Y:S02]  /*2ab0*/  USEL UR5, UR39, UR13, !UP2 ;  /* 0x0000000d27057287 */ /* 0x000fe4000d000000 */
[----:B------:R-:W-:-:S04]  /*2ac0*/  USEL UR4, UR38, UR4, !UP0 ;  /* 0x0000000426047287 */ /* 0x000fc8000c000000 */
[----:B------:R-:W-:Y:S02]  /*2ad0*/  UIADD3 UR8, UPT, UPT, UR5, -UR4, URZ ;  /* 0x8000000405087290 */ /* 0x000fe4000fffe0ff */
[----:B------:R-:W-:Y:S02]  /*2ae0*/  UIADD3 UR4, UPT, UPT, -UR5, UR4, URZ ;  /* 0x0000000405047290 */ /* 0x000fe4000fffe1ff */
[----:B------:R-:W-:Y:S02]  /*2af0*/  UIMAD UR38, UR8, UR14, UR38 ;  /* 0x0000000e082672a4 */ /* 0x000fe4000f8e0226 */
[----:B------:R-:W-:-:S12]  /*2b00*/  UIMAD UR39, UR4, UR10, UR39 ;  /* 0x0000000a042772a4 */ /* 0x000fd8000f8e0227 */
.L_x_41:
[----:B------:R-:W-:Y:S01]  /*2b10*/  VIADD R11, R11, 0x1 ;  /* 0x000000010b0b7836 */ /* 0x000fe20000000000 */
[----:B------:R-:W-:Y:S01]  /*2b20*/  R2UR UR4, R52 ;  /* 0x00000000340472ca */ /* 0x000fe200000e0000 */
[----:B------:R-:W-:Y:S01]  /*2b30*/  UIADD3 UR20, UPT, UPT, UR39, UR63, URZ ;  /* 0x0000003f27147290 */ /* 0x000fe2000fffe0ff */
[----:B------:R-:W-:Y:S02]  /*2b40*/  PLOP3.LUT P1, PT, PT, PT, PT, 0x80, 0x8 ;  /* 0x000000000008781c */ /* 0x000fe40003f2f070 */
[----:B------:R-:W-:-:S04]  /*2b50*/  ISETP.NE.AND P0, PT, R11, 0x2, PT ;  /* 0x000000020b00780c */ /* 0x000fc80003f05270 */
[----:B-1----:R-:W-:Y:S02]  /*2b60*/  SEL R0, RZ, 0x1, P0 ;  /* 0x00000001ff007807 */ /* 0x002fe40000000000 */
[----:B------:R-:W-:Y:S02]  /*2b70*/  SEL R11, R11, RZ, P0 ;  /* 0x000000ff0b0b7207 */ /* 0x000fe40000000000 */
[----:B------:R-:W-:Y:S01]  /*2b80*/  LOP3.LUT R10, R10, R0, RZ, 0x3c, !PT ;  /* 0x000000000a0a7212 */ /* 0x000fe200078e3cff */
[----:B------:R-:W-:Y:S01]  /*2b90*/  UIADD3 UR28, UPT, UPT, UR38, UR4, URZ ;  /* 0x00000004261c7290 */ /* 0x000fe2000fffe0ff */
[----:B------:R-:W-:Y:S11]  /*2ba0*/  BRA.U UP1, `(.L_x_42) ;  /* 0xfffffff101087547 */ /* 0x000ff6000b83ffff */
[----:B------:R-:W-:Y:S01]  /*2bb0*/  UIADD3 UR6, UPT, UPT, UR6, 0x10, URZ ;  /* 0x0000001006067890 */ /* 0x000fe2000fffe0ff */
[----:B------:R-:W-:-:S03]  /*2bc0*/  SHF.L.U32 R2, R12, 0x1f, RZ ;  /* 0x0000001f0c027819 */ /* 0x000fc600000006ff */
[----:B------:R-:W-:-:S09]  /*2bd0*/  ULEA UR4, UR7, UR6, 0x3 ;  /* 0x0000000607047291 */ /* 0x000fd2000f8e18ff */
[----:B------:R-:W1:Y:S02]  /*2be0*/  SYNCS.PHASECHK.TRANS64.TRYWAIT P0, [UR4], R2 ;  /* 0x00000002ff0075a7 */ /* 0x000e640008001104 */
[----:B-1----:R-:W-:Y:S05]  /*2bf0*/  @!P0 BRA `(.L_x_43) ;  /* 0x0000006400188947 */ /* 0x002fea0003800000 */
.L_x_152:
[----:B------:R-:W-:-:S04]  /*2c00*/  UIADD3 UR4, UPT, UPT, UR7, 0x1, URZ ;  /* 0x0000000107047890 */ /* 0x000fc8000fffe0ff */
[----:B------:R-:W-:-:S04]  /*2c10*/  UISETP.NE.AND UP0, UPT, UR4, 0x2, UPT ;  /* 0x000000020400788c */ /* 0x000fc8000bf05270 */
[----:B------:R-:W-:Y:S02]  /*2c20*/  USEL UR5, URZ, 0x1, UP0 ;  /* 0x00000001ff057887 */ /* 0x000fe40008000000 */
[----:B------:R-:W-:-:S04]  /*2c30*/  USEL UR4, UR4, URZ, UP0 ;  /* 0x000000ff04047287 */ /* 0x000fc80008000000 */
[----:B------:R-:W-:Y:S01]  /*2c40*/  ULEA UR4, UR4, UR6, 0x3 ;  /* 0x0000000604047291 */ /* 0x000fe2000f8e18ff */
[----:B-1----:R-:W-:-:S04]  /*2c50*/  LOP3.LUT R2, R12, UR5, RZ, 0x3c, !PT ;  /* 0x000000050c027c12 */ /* 0x002fc8000f8e3cff */
[----:B------:R-:W-:Y:S01]  /*2c60*/  SHF.L.U32 R2, R2, 0x1f, RZ ;  /* 0x0000001f02027819 */ /* 0x000fe200000006ff */
[----:B------:R-:W-:-:S07]  /*2c70*/  IMAD.U32 R0, RZ, RZ, UR4 ;  /* 0x00000004ff007e24 */ /* 0x000fce000f8e00ff */
.L_x_44:
[----:B-1----:R1:W2:Y:S02]  /*2c80*/  SYNCS.PHASECHK.TRANS64.TRYWAIT P0, [R0+URZ], R2 ;  /* 0x00000002000075a7 */ /* 0x0022a400080011ff */
[----:B--2---:R-:W-:Y:S05]  /*2c90*/  @!P0 NANOSLEEP.SYNCS 0x989680 ;  /* 0x009896800000895d */ /* 0x004fea0003900000 */
[----:B------:R-:W2:Y:S02]  /*2ca0*/  @!P0 SYNCS.PHASECHK.TRANS64 P0, [R0+URZ], R2 ;  /* 0x00000002000085a7 */ /* 0x000ea400080010ff */
[----:B--2---:R-:W-:Y:S05]  /*2cb0*/  @P0 EXIT ;  /* 0x000000000000094d */ /* 0x004fea0003800000 */
[----:B------:R-:W-:Y:S05]  /*2cc0*/  BRA `(.L_x_44) ;  /* 0xfffffffc00ec7947 */ /* 0x000fea000383ffff */
.L_x_22:
[----:B------:R-:W-:-:S04]  /*2cd0*/  UISETP.NE.AND UP0, UPT, UR47, URZ, UPT ;  /* 0x000000ff2f00728c */ /* 0x000fc8000bf05270 */
[----:B------:R-:W-:-:S09]  /*2ce0*/  UISETP.NE.OR UP0, UPT, UR25, 0x1, UP0 ;  /* 0x000000011900788c */ /* 0x000fd20008705670 */
[----:B------:R-:W-:Y:S05]  /*2cf0*/  BRA.U UP0, `(.L_x_45) ;  /* 0x0000000500487547 */ /* 0x000fea000b800000 */
[----:B------:R-:W-:Y:S01]  /*2d00*/  ISETP.GE.U32.AND P2, PT, R0, 0x10, PT ;  /* 0x000000100000780c */ /* 0x000fe20003f46070 */
[----:B------:R-:W-:Y:S01]  /*2d10*/  IMAD.MOV.U32 R12, RZ, RZ, 0x1 ;  /* 0x00000001ff0c7424 */ /* 0x000fe200078e00ff */
[----:B------:R-:W-:Y:S02]  /*2d20*/  CS2R R10, SRZ ;  /* 0x00000000000a7805 */ /* 0x000fe4000001ff00 */
[----:B------:R-:W-:Y:S01]  /*2d30*/  CS2R R8, SRZ ;  /* 0x0000000000087805 */ /* 0x000fe2000001ff00 */
[----:B------:R-:W-:Y:S01]  /*2d40*/  UMOV UR6, 0x400 ;  /* 0x0000040000067882 */ /* 0x000fe20000000000 */
[----:B------:R-:W-:Y:S01]  /*2d50*/  UMOV UR5, URZ ;  /* 0x000000ff00057c82 */ /* 0x000fe20008000000 */
[----:B------:R-:W-:-:S12]  /*2d60*/  ULEA UR6, UR47, UR6, 0x18 ;  /* 0x000000062f067291 */ /* 0x000fd8000f8ec0ff */
.L_x_49:
[----:B------:R-:W-:Y:S02]  /*2d70*/  LEA R2, R8, UR6, 0x3 ;  /* 0x0000000608027c11 */ /* 0x000fe4000f8e18ff */
[----:B------:R-:W-:-:S03]  /*2d80*/  SHF.L.U32 R4, R9, 0x1f, RZ ;  /* 0x0000001f09047819 */ /* 0x000fc600000006ff */
[----:B------:R-:W-:Y:S01]  /*2d90*/  VIADD R5, R2, 0xe0 ;  /* 0x000000e002057836 */ /* 0x000fe20000000000 */
[----:B------:R-:W1:Y:S02]  /*2da0*/  SYNCS.PHASECHK.TRANS64.TRYWAIT P0, [R2+URZ+0xd0], R4 ;  /* 0x0000d004020075a7 */ /* 0x000e6400080011ff */
[----:B-1----:R-:W-:Y:S05]  /*2db0*/  @!P0 BRA `(.L_x_46) ;  /* 0x0000006000c08947 */ /* 0x002fea0003800000 */
.L_x_153:
[----:B------:R-:W-:Y:S01]  /*2dc0*/  ULEA UR4, UR5, UR6, 0x3 ;  /* 0x0000000605047291 */ /* 0x000fe2000f8e18ff */
[----:B-1----:R-:W-:Y:S01]  /*2dd0*/  PRMT R2, RZ, 0x654, R5 ;  /* 0x00000654ff027816 */ /* 0x002fe20000000005 */
[----:B------:R-:W-:Y:S01]  /*2de0*/  @!P2 IMAD.MOV.U32 R4, RZ, RZ, 0x10 ;  /* 0x00000010ff04a424 */ /* 0x000fe200078e00ff */
[----:B------:R-:W-:Y:S01]  /*2df0*/  SHF.L.U32 R5, R12, 0x1f, RZ ;  /* 0x0000001f0c057819 */ /* 0x000fe200000006ff */
[----:B------:R-:W-:Y:S01]  /*2e00*/  UIADD3 UR7, UPT, UPT, UR4, 0x70, URZ ;  /* 0x0000007004077890 */ /* 0x000fe2000fffe0ff */
[----:B------:R1:W-:Y:S05]  /*2e10*/  SYNCS.ARRIVE.TRANS64.RED.A1T0 RZ, [R2+URZ], RZ ;  /* 0x000000ff02ff79a7 */ /* 0x0003ea00081004ff */
[----:B------:R-:W-:Y:S01]  /*2e20*/  IMAD.U32 R6, RZ, RZ, UR7 ;  /* 0x00000007ff067e24 */ /* 0x000fe2000f8e00ff */
[----:B------:R-:W2:Y:S04]  /*2e30*/  SYNCS.PHASECHK.TRANS64.TRYWAIT P0, [UR4+0x80], R5 ;  /* 0x00008005ff0075a7 */ /* 0x000ea80008001104 */
[----:B------:R-:W-:Y:S01]  /*2e40*/  PRMT R6, R0, 0x654, R6 ;  /* 0x0000065400067816 */ /* 0x000fe20000000006 */
[----:B-12---:R-:W-:Y:S06]  /*2e50*/  @!P0 BRA `(.L_x_47) ;  /* 0x0000006000ac8947 */ /* 0x006fec0003800000 */
.L_x_155:
[----:B------:R-:W-:Y:S01]  /*2e60*/  ULEA UR8, UR5, UR6, 0x4 ;  /* 0x0000000605087291 */ /* 0x000fe2000f8e20ff */
[----:B------:R-:W-:Y:S01]  /*2e70*/  SEL R3, R6, R3, !P2 ;  /* 0x0000000306037207 */ /* 0x000fe20005000000 */
[----:B------:R-:W-:Y:S01]  /*2e80*/  UIADD3 UR9, UPT, UPT, UR4, 0x70, URZ ;  /* 0x0000007004097890 */ /* 0x000fe2000fffe0ff */
[----:B-1----:R-:W-:Y:S01]  /*2e90*/  LEA R2, R11, UR6, 0x3 ;  /* 0x000000060b027c11 */ /* 0x002fe2000f8e18ff */
[----:B------:R-:W-:Y:S01]  /*2ea0*/  UIADD3 UR8, UPT, UPT, UR8, 0x100, URZ ;  /* 0x0000010008087890 */ /* 0x000fe2000fffe0ff */
[----:B------:R1:W-:Y:S01]  /*2eb0*/  @!P2 SYNCS.ARRIVE.TRANS64.RED RZ, [R3+URZ], R4 ;  /* 0x0000000403ffa9a7 */ /* 0x0003e200080004ff */
[----:B------:R-:W-:Y:S01]  /*2ec0*/  UIADD3 UR4, UPT, UPT, UR5, 0x1, URZ ;  /* 0x0000000105047890 */ /* 0x000fe2000fffe0ff */
[----:B------:R-:W-:-:S03]  /*2ed0*/  VIADD R8, R8, 0x1 ;  /* 0x0000000108087836 */ /* 0x000fc60000000000 */
[----:B------:R-:W-:Y:S02]  /*2ee0*/  UISETP.NE.AND UP0, UPT, UR4, 0x2, UPT ;  /* 0x000000020400788c */ /* 0x000fe4000bf05270 */
[----:B------:R-:W-:Y:S01]  /*2ef0*/  ISETP.NE.AND P0, PT, R8, 0x2, PT ;  /* 0x000000020800780c */ /* 0x000fe20003f05270 */
[----:B------:R-:W-:Y:S06]  /*2f00*/  UGETNEXTWORKID.BROADCAST [UR8], [UR9] ;  /* 0x00000000080073ca */ /* 0x000fec0008000100 */
[----:B------:R-:W-:Y:S02]  /*2f10*/  USEL UR7, URZ, 0x1, UP0 ;  /* 0x00000001ff077887 */ /* 0x000fe40008000000 */
[----:B------:R-:W-:-:S04]  /*2f20*/  USEL UR5, UR4, URZ, UP0 ;  /* 0x000000ff04057287 */ /* 0x000fc80008000000 */
[----:B------:R-:W-:Y:S02]  /*2f30*/  LOP3.LUT R12, R12, UR7, RZ, 0x3c, !PT ;  /* 0x000000070c0c7c12 */ /* 0x000fe4000f8e3cff */
[----:B-1----:R-:W-:-:S04]  /*2f40*/  SHF.L.U32 R4, R10, 0x1f, RZ ;  /* 0x0000001f0a047819 */ /* 0x002fc800000006ff */
[----:B------:R-:W1:Y:S02]  /*2f50*/  SYNCS.PHASECHK.TRANS64.TRYWAIT P1, [R2+URZ+0x70], R4 ;  /* 0x00007004020075a7 */ /* 0x000e6400080211ff */
[----:B-1----:R-:W-:Y:S05]  /*2f60*/  @!P1 BRA `(.L_x_48) ;  /* 0x0000006000809947 */ /* 0x002fea0003800000 */
.L_x_156:
[C---:B-1----:R-:W-:Y:S01]  /*2f70*/  LEA R4, R11.reuse, UR6, 0x4 ;  /* 0x000000060b047c11 */ /* 0x042fe2000f8e20ff */
[----:B------:R-:W-:Y:S01]  /*2f80*/  VIADD R2, R2, 0x80 ;  /* 0x0000008002027836 */ /* 0x000fe20000000000 */
[----:B------:R-:W-:Y:S01]  /*2f90*/  SEL R8, R8, RZ, P0 ;  /* 0x000000ff08087207 */ /* 0x000fe20000000000 */
[----:B------:R-:W-:-:S03]  /*2fa0*/  VIADD R11, R11, 0x1 ;  /* 0x000000010b0b7836 */ /* 0x000fc60000000000 */
[----:B------:R-:W1:Y:S01]  /*2fb0*/  LDS.128 R4, [R4+0x100] ;  /* 0x0001000004047984 */ /* 0x000e620000000c00 */
[----:B------:R-:W-:Y:S02]  /*2fc0*/  PRMT R2, RZ, 0x654, R2 ;  /* 0x00000654ff027816 */ /* 0x000fe40000000002 */
[C---:B------:R-:W-:Y:S01]  /*2fd0*/  ISETP.NE.AND P1, PT, R11.reuse, 0x2, PT ;  /* 0x000000020b00780c */ /* 0x040fe20003f25270 */
[----:B------:R-:W-:Y:S01]  /*2fe0*/  @!PT LDS RZ, [RZ] ;  /* 0x00000000fffff984 */ /* 0x000fe20000000800 */
[----:B------:R-:W-:Y:S01]  /*2ff0*/  @!PT LDS RZ, [RZ] ;  /* 0x00000000fffff984 */ /* 0x000fe20000000800 */
[----:B------:R-:W-:Y:S01]  /*3000*/  @!PT LDS RZ, [RZ] ;  /* 0x00000000fffff984 */ /* 0x000fe20000000800 */
[----:B------:R-:W-:Y:S01]  /*3010*/  @!PT LDS RZ, [RZ] ;  /* 0x00000000fffff984 */ /* 0x000fe20000000800 */
[----:B------:R2:W-:Y:S06]  /*3020*/  MEMBAR.ALL.CTA ;  /* 0x0000000000007992 */ /* 0x0005ec0000008000 */
[----:B--2---:R-:W2:Y:S01]  /*3030*/  FENCE.VIEW.ASYNC.S ;  /* 0x00000000000073c6 */ /* 0x004ea20000000000 */
[----:B------:R-:W-:Y:S01]  /*3040*/  SEL R11, R11, RZ, P1 ;  /* 0x000000ff0b0b7207 */ /* 0x000fe20000800000 */
[----:B--2---:R2:W-:Y:S01]  /*3050*/  SYNCS.ARRIVE.TRANS64.RED.A1T0 RZ, [R2+URZ], RZ ;  /* 0x000000ff02ff79a7 */ /* 0x0045e200081004ff */
[----:B-1----:R-:W-:-:S02]  /*3060*/  LOP3.LUT P3, RZ, R6, 0x1, RZ, 0xc0, !PT ;  /* 0x0000000106ff7812 */ /* 0x002fc4000786c0ff */
[----:B------:R-:W-:-:S04]  /*3070*/  SEL R4, RZ, 0x1, P1 ;  /* 0x00000001ff047807 */ /* 0x000fc80000800000 */
[----:B------:R-:W-:Y:S02]  /*3080*/  LOP3.LUT R10, R10, R4, RZ, 0x3c, !PT ;  /* 0x000000040a0a7212 */ /* 0x000fe400078e3cff */
[----:B--2---:R-:W-:-:S04]  /*3090*/  SEL R2, RZ, 0x1, P0 ;  /* 0x00000001ff027807 */ /* 0x004fc80000000000 */
[----:B------:R-:W-:Y:S01]  /*30a0*/  LOP3.LUT R9, R9, R2, RZ, 0x3c, !PT ;  /* 0x0000000209097212 */ /* 0x000fe200078e3cff */
[----:B------:R-:W-:Y:S06]  /*30b0*/  @P3 BRA `(.L_x_49) ;  /* 0xfffffffc002c3947 */ /* 0x000fec000383ffff */
[----:B------:R-:W-:Y:S01]  /*30c0*/  ULEA UR4, UR5, UR6, 0x3 ;  /* 0x0000000605047291 */ /* 0x000fe2000f8e18ff */
[----:B------:R-:W-:-:S08]  /*30d0*/  SHF.L.U32 R2, R12, 0x1f, RZ ;  /* 0x0000001f0c027819 */ /* 0x000fd000000006ff */
[----:B------:R-:W1:Y:S02]  /*30e0*/  SYNCS.PHASECHK.TRANS64 P0, [UR4+0x80], R2 ;  /* 0x00008002ff0075a7 */ /* 0x000e640008001004 */
[----:B-1----:R-:W-:Y:S05]  /*30f0*/  @P0 BRA `(.L_x_50) ;  /* 0x0000000000080947 */ /* 0x002fea0003800000 */
[----:B------:R-:W1:Y:S02]  /*3100*/  SYNCS.PHASECHK.TRANS64.TRYWAIT P0, [UR4+0x80], R2 ;  /* 0x00008002ff0075a7 */ /* 0x000e640008001104 */
[----:B-1----:R-:W-:Y:S05]  /*3110*/  @!P0 BRA `(.L_x_51) ;  /* 0x0000006000288947 */ /* 0x002fea0003800000 */
.L_x_50:
[----:B------:R-:W-:-:S04]  /*3120*/  UIADD3 UR7, UPT, UPT, UR5, 0x1, URZ ;  /* 0x0000000105077890 */ /* 0x000fc8000fffe0ff */
[----:B------:R-:W-:-:S04]  /*3130*/  UISETP.NE.AND UP0, UPT, UR7, 0x2, UPT ;  /* 0x000000020700788c */ /* 0x000fc8000bf05270 */
[----:B------:R-:W-:Y:S02]  /*3140*/  USEL UR8, URZ, 0x1, UP0 ;  /* 0x00000001ff087887 */ /* 0x000fe40008000000 */
[----:B------:R-:W-:-:S04]  /*3150*/  USEL UR7, UR7, URZ, UP0 ;  /* 0x000000ff07077287 */ /* 0x000fc80008000000 */
[----:B------:R-:W-:Y:S01]  /*3160*/  ULEA UR7, UR7, UR6, 0x3 ;  /* 0x0000000607077291 */ /* 0x000fe2000f8e18ff */
[----:B-1----:R-:W-:-:S04]  /*3170*/  LOP3.LUT R2, R12, UR8, RZ, 0x3c, !PT ;  /* 0x000000080c027c12 */ /* 0x002fc8000f8e3cff */
[----:B------:R-:W-:-:S04]  /*3180*/  SHF.L.U32 R0, R2, 0x1f, RZ ;  /* 0x0000001f02007819 */ /* 0x000fc800000006ff */
[----:B------:R-:W1:Y:S02]  /*3190*/  SYNCS.PHASECHK.TRANS64 P0, [UR7+0x80], R0 ;  /* 0x00008000ff0075a7 */ /* 0x000e640008001007 */
[----:B-1----:R-:W-:Y:S05]  /*31a0*/  @P0 EXIT ;  /* 0x000000000000094d */ /* 0x002fea0003800000 */
[----:B------:R-:W-:Y:S02]  /*31b0*/  SHF.L.U32 R2, R2, 0x1f, RZ ;  /* 0x0000001f02027819 */ /* 0x000fe400000006ff */
[----:B------:R-:W-:-:S07]  /*31c0*/  MOV R0, UR7 ;  /* 0x0000000700007c02 */ /* 0x000fce0008000f00 */
.L_x_52:
[----:B-1----:R1:W2:Y:S02]  /*31d0*/  SYNCS.PHASECHK.TRANS64.TRYWAIT P0, [R0+URZ+0x80], R2 ;  /* 0x00008002000075a7 */ /* 0x0022a400080011ff */
[----:B--2---:R-:W-:Y:S05]  /*31e0*/  @!P0 NANOSLEEP.SYNCS 0x989680 ;  /* 0x009896800000895d */ /* 0x004fea0003900000 */
[----:B------:R-:W2:Y:S02]  /*31f0*/  @!P0 SYNCS.PHASECHK.TRANS64 P0, [R0+URZ+0x80], R2 ;  /* 0x00008002000085a7 */ /* 0x000ea400080010ff */
[----:B--2---:R-:W-:Y:S05]  /*3200*/  @P0 EXIT ;  /* 0x000000000000094d */ /* 0x004fea0003800000 */
[----:B------:R-:W-:Y:S05]  /*3210*/  BRA `(.L_x_52) ;  /* 0xfffffffc00ec7947 */ /* 0x000fea000383ffff */
.L_x_45:
[----:B------:R-:W-:Y:S05]  /*3220*/  BRA.U UP4, `(.L_x_53) ;  /* 0x0000001104d47547 */ /* 0x000fea000b800000 */
[----:B------:R-:W-:Y:S01]  /*3230*/  UMOV UR4, 0x40 ;  /* 0x0000004000047882 */ /* 0x000fe20000000000 */
[----:B------:R-:W-:Y:S01]  /*3240*/  NOP ;  /* 0x0000000000007918 */ /* 0x000fe20000000000 */
[----:B------:R-:W-:Y:S01]  /*3250*/  ULEA UR5, UR47, UR4, 0x18 ;  /* 0x000000042f057291 */ /* 0x000fe2000f8ec0ff */
[----:B------:R-:W-:Y:S02]  /*3260*/  UMOV UR6, 0x400 ;  /* 0x0000040000067882 */ /* 0x000fe40000000000 */
[----:B------:R-:W-:-:S06]  /*3270*/  ULEA UR6, UR47, UR6, 0x18 ;  /* 0x000000062f067291 */ /* 0x000fcc000f8ec0ff */
[----:B------:R-:W1:Y:S02]  /*3280*/  LDS.U8 R0, [UR5+0x1c] ;  /* 0x00001c05ff007984 */ /* 0x000e640008000000 */
[----:B-1----:R-:W-:-:S13]  /*3290*/  ISETP.NE.AND P0, PT, R0, RZ, PT ;  /* 0x000000ff0000720c */ /* 0x002fda0003f05270 */
[----:B------:R-:W-:Y:S05]  /*32a0*/  @P0 BRA `(.L_x_54) ;  /* 0x0000000400080947 */ /* 0x000fea0003800000 */
[----:B------:R-:W-:Y:S02]  /*32b0*/  UISETP.NE.U32.AND UP1, UPT, UR46, 0x1, UPT ;  /* 0x000000012e00788c */ /* 0x000fe4000bf25070 */
[----:B------:R-:W-:-:S07]  /*32c0*/  UIADD3 UR7, UPT, UPT, UR5, 0x8, URZ ;  /* 0x0000000805077890 */ /* 0x000fce000fffe0ff */
[----:B------:R-:W-:Y:S05]  /*32d0*/  BRA.U !UP1, `(.L_x_55) ;  /* 0x00000001099c7547 */ /* 0x000fea000b800000 */
[----:B------:R-:W-:Y:S01]  /*32e0*/  ELECT P0, URZ, PT ;  /* 0x0000000000ff782f */ /* 0x000fe20003800000 */
[----:B------:R-:W-:-:S12]  /*32f0*/  BSSY B0, `(.L_x_55) ;  /* 0x0000025000007945 */ /* 0x000fd80003800000 */
[----:B------:R-:W-:Y:S05]  /*3300*/  @!P0 BRA `(.L_x_56) ;  /* 0x00000000008c8947 */ /* 0x000fea0003800000 */
[----:B------:R-:W-:-:S05]  /*3310*/  UMOV UR4, 0x10 ;  /* 0x0000001000047882 */ /* 0x000fca0000000000 */
[----:B------:R-:W-:Y:S04]  /*3320*/  DEPBAR.LE SB1, 0x36 ;  /* 0x00009d800000791a */ /* 0x000fe80000000000 */
[----:B------:R-:W1:Y:S02]  /*3330*/  UTCATOMSWS.2CTA.FIND_AND_SET.ALIGN UP0, UR4, UR4 ;  /* 0x00000004000475e3 */ /* 0x000e640008200800 */
[----:B-1----:R-:W-:Y:S01]  /*3340*/  MOV R10, UR4 ;  /* 0x00000004000a7c02 */ /* 0x002fe20008000f00 */
[----:B------:R-:W-:Y:S06]  /*3350*/  BRA.U UP0, `(.L_x_57) ;  /* 0x0000000100187547 */ /* 0x000fec000b800000 */
.L_x_58:
[----:B------:R-:W-:Y:S05]  /*3360*/  NANOSLEEP 0x64 ;  /* 0x000000640000795d */ /* 0x000fea0003800000 */
[----:B------:R-:W-:-:S05]  /*3370*/  UMOV UR4, 0x10 ;  /* 0x0000001000047882 */ /* 0x000fca0000000000 */
[----:B------:R-:W-:Y:S04]  /*3380*/  DEPBAR.LE SB1, 0x36 ;  /* 0x00009d800000791a */ /* 0x000fe80000000000 */
[----:B------:R-:W1:Y:S02]  /*3390*/  UTCATOMSWS.2CTA.FIND_AND_SET.ALIGN UP0, UR4, UR4 ;  /* 0x00000004000475e3 */ /* 0x000e640008200800 */
[----:B-1----:R-:W-:Y:S01]  /*33a0*/  MOV R10, UR4 ;  /* 0x00000004000a7c02 */ /* 0x002fe20008000f00 */
[----:B------:R-:W-:Y:S05]  /*33b0*/  BRA.U !UP0, `(.L_x_58) ;  /* 0xfffffffd08e87547 */ /* 0x000fea000b83ffff */
.L_x_57:
[----:B------:R-:W1:Y:S01]  /*33c0*/  LDS R6, [UR5+0x10] ;  /* 0x00001005ff067984 */ /* 0x000e620008000800 */
[----:B------:R-:W-:Y:S01]  /*33d0*/  IMAD.U32 R0, RZ, RZ, UR6 ;  /* 0x00000006ff007e24 */ /* 0x000fe2000f8e00ff */
[----:B------:R-:W-:-:S03]  /*33e0*/  MOV R4, UR48 ;  /* 0x0000003000047c02 */ /* 0x000fc60008000f00 */
[----:B------:R-:W-:Y:S01]  /*33f0*/  VIADD R0, R0, 0x120 ;  /* 0x0000012000007836 */ /* 0x000fe20000000000 */
[----:B-1----:R-:W-:-:S04]  /*3400*/  SHF.L.U32 R6, R6, 0x1f, RZ ;  /* 0x0000001f06067819 */ /* 0x002fc800000006ff */
[----:B------:R-:W1:Y:S02]  /*3410*/  SYNCS.PHASECHK.TRANS64.TRYWAIT P0, [UR5+0x8], R6 ;  /* 0x00000806ff0075a7 */ /* 0x000e640008001105 */
[----:B-1----:R-:W-:Y:S05]  /*3420*/  @P0 BRA `(.L_x_59) ;  /* 0x0000000000080947 */ /* 0x002fea0003800000 */
[----:B------:R-:W1:Y:S02]  /*3430*/  SYNCS.PHASECHK.TRANS64.TRYWAIT P0, [UR5+0x8], R6 ;  /* 0x00000806ff0075a7 */ /* 0x000e640008001105 */
[----:B-1----:R-:W-:Y:S05]  /*3440*/  @!P0 BRA `(.L_x_60) ;  /* 0x0000005c00748947 */ /* 0x002fea0003800000 */
.L_x_59:
[----:B------:R-:W-:Y:S01]  /*3450*/  PRMT R4, R4, 0x654, R0 ;  /* 0x0000065404047816 */ /* 0x000fe20000000000 */
[----:B------:R-:W-:Y:S01]  /*3460*/  HFMA2 R0, -RZ, RZ, 0, 5.9604644775390625e-08 ;  /* 0x00000001ff007431 */ /* 0x000fe200000001ff */
[----:B------:R-:W-:Y:S01]  /*3470*/  UPRMT UR4, UR48, 0x654, UR7 ;  /* 0x0000065430047896 */ /* 0x000fe20008000007 */
[----:B------:R-:W-:Y:S02]  /*3480*/  IMAD.MOV.U32 R8, RZ, RZ, 0xffff ;  /* 0x0000ffffff087424 */ /* 0x000fe400078e00ff */
[----:B-1----:R-:W-:Y:S02]  /*3490*/  IMAD.MOV.U32 R6, RZ, RZ, 0x4 ;  /* 0x00000004ff067424 */ /* 0x002fe400078e00ff */
[----:B------:R-:W-:Y:S01]  /*34a0*/  IMAD.SHL.U32 R9, R10, 0x20, RZ ;  /* 0x000000200a097824 */ /* 0x000fe200078e00ff */
[----:B------:R-:W-:Y:S02]  /*34b0*/  MOV R5, UR4 ;  /* 0x0000000400057c02 */ /* 0x000fe40008000f00 */
[-C--:B------:R-:W-:Y:S01]  /*34c0*/  SHF.L.U32 R8, R8, R10.reuse, RZ ;  /* 0x0000000a08087219 */ /* 0x080fe200000006ff */
[----:B------:R1:W-:Y:S01]  /*34d0*/  SYNCS.ARRIVE.TRANS64.RED RZ, [UR4], R6 ;  /* 0x00000006ffff79a7 */ /* 0x0003e20008000404 */
[----:B------:R-:W-:Y:S01]  /*34e0*/  SHF.L.U32 R7, R0, R10, RZ ;  /* 0x0000000a00077219 */ /* 0x000fe200000006ff */
[----:B------:R1:W-:Y:S04]  /*34f0*/  STS [UR6+0x120], R9 ;  /* 0x00012009ff007988 */ /* 0x0003e80008000806 */
[----:B------:R1:W-:Y:S04]  /*3500*/  STAS [R4.64], R10 ;  /* 0x0000000a04007dbd */ /* 0x0003e8000c0008ff */
[----:B------:R1:W-:Y:S04]  /*3510*/  ATOMS.OR RZ, [UR5+0x14], R8 ;  /* 0x00001408ffff798c */ /* 0x0003e8000b000005 */
[----:B------:R1:W-:Y:S04]  /*3520*/  ATOMS.OR RZ, [UR5+0x18], R7 ;  /* 0x00001807ffff798c */ /* 0x0003e8000b000005 */
[----:B------:R1:W-:Y:S02]  /*3530*/  ATOMS.XOR RZ, [UR5+0x10], R0 ;  /* 0x00001000ffff798c */ /* 0x0003e4000b800005 */
.L_x_56:
[----:B------:R-:W-:Y:S05]  /*3540*/  BSYNC B0 ;  /* 0x0000000000007941 */ /* 0x000fea0003800000 */
.L_x_55:
[----:B------:R-:W-:Y:S05]  /*3550*/  BRA.U UP1, `(.L_x_61) ;  /* 0x00000001016c7547 */ /* 0x000fea000b800000 */
[----:B------:R-:W-:-:S03]  /*3560*/  UMOV UR4, 0xffffffff ;  /* 0xffffffff00047882 */ /* 0x000fc60000000000 */
[----:B------:R-:W-:Y:S05]  /*3570*/  BRA.DIV UR4, `(.L_x_62) ;  /* 0x0000005e04407947 */ /* 0x000fea000b800000 */
[----:B------:R-:W-:-:S13]  /*3580*/  ELECT P6, URZ, PT ;  /* 0x0000000000ff782f */ /* 0x000fda00038c0000 */
.L_x_160:
[----:B------:R-:W-:Y:S05]  /*3590*/  @!P6 BRA `(.L_x_61) ;  /* 0x00000000005ce947 */ /* 0x000fea0003800000 */
[----:B-1----:R-:W1:Y:S02]  /*35a0*/  LDS R4, [UR5+0x10] ;  /* 0x00001005ff047984 */ /* 0x002e640008000800 */
[----:B-1----:R-:W-:-:S04]  /*35b0*/  SHF.L.U32 R4, R4, 0x1f, RZ ;  /* 0x0000001f04047819 */ /* 0x002fc800000006ff */
[----:B------:R-:W1:Y:S02]  /*35c0*/  SYNCS.PHASECHK.TRANS64.TRYWAIT P0, [UR5+0x8], R4 ;  /* 0x00000804ff0075a7 */ /* 0x000e640008001105 */
[----:B-1----:R-:W-:Y:S05]  /*35d0*/  @P0 BRA `(.L_x_63) ;  /* 0x0000000000080947 */ /* 0x002fea0003800000 */
[----:B------:R-:W1:Y:S02]  /*35e0*/  SYNCS.PHASECHK.TRANS64.TRYWAIT P0, [UR5+0x8], R4 ;  /* 0x00000804ff0075a7 */ /* 0x000e640008001105 */
[----:B-1----:R-:W-:Y:S05]  /*35f0*/  @!P0 BRA `(.L_x_64) ;  /* 0x0000005c00408947 */ /* 0x002fea0003800000 */
.L_x_63:
[----:B------:R-:W2:Y:S01]  /*3600*/  LDS R6, [UR6+0x120] ;  /* 0x00012006ff067984 */ /* 0x000ea20008000800 */
[----:B-1----:R-:W-:Y:S02]  /*3610*/  HFMA2 R0, -RZ, RZ, 0, 5.9604644775390625e-08 ;  /* 0x00000001ff007431 */ /* 0x002fe400000001ff */
[----:B------:R-:W-:Y:S01]  /*3620*/  IMAD.MOV.U32 R4, RZ, RZ, 0xffff ;  /* 0x0000ffffff047424 */ /* 0x000fe200078e00ff */
[----:B------:R-:W-:Y:S01]  /*3630*/  UPRMT UR4, UR48, 0x654, UR7 ;  /* 0x0000065430047896 */ /* 0x000fe20008000007 */
[----:B--2---:R-:W-:-:S03]  /*3640*/  IMAD.SHL.U32 R5, R6, 0x20, RZ ;  /* 0x0000002006057824 */ /* 0x004fc600078e00ff */
[-C--:B------:R-:W-:Y:S02]  /*3650*/  SHF.L.U32 R4, R4, R6.reuse, RZ ;  /* 0x0000000604047219 */ /* 0x080fe400000006ff */
[----:B------:R-:W-:Y:S01]  /*3660*/  SHF.L.U32 R6, R0, R6, RZ ;  /* 0x0000000600067219 */ /* 0x000fe200000006ff */
[----:B------:R2:W-:Y:S04]  /*3670*/  STS [UR6+0x120], R5 ;  /* 0x00012005ff007988 */ /* 0x0005e80008000806 */
[----:B------:R2:W-:Y:S04]  /*3680*/  ATOMS.OR RZ, [UR5+0x14], R4 ;  /* 0x00001404ffff798c */ /* 0x0005e8000b000005 */
[----:B------:R2:W-:Y:S01]  /*3690*/  ATOMS.OR RZ, [UR5+0x18], R6 ;  /* 0x00001806ffff798c */ /* 0x0005e2000b000005 */
[----:B------:R-:W-:Y:S03]  /*36a0*/  SYNCS.ARRIVE.TRANS64.RED.A1T0 RZ, [UR4], RZ ;  /* 0x000000ffffff79a7 */ /* 0x000fe60008100404 */
[----:B------:R2:W-:Y:S01]  /*36b0*/  ATOMS.XOR RZ, [UR5+0x10], R0 ;  /* 0x00001000ffff798c */ /* 0x0005e2000b800005 */
[----:B------:R-:W-:Y:S05]  /*36c0*/  BRA `(.L_x_61) ;  /* 0x0000000000107947 */ /* 0x000fea0003800000 */
.L_x_54:
[----:B------:R-:W-:Y:S02]  /*36d0*/  MOV R0, 0xffffffff ;  /* 0xffffffff00007802 */ /* 0x000fe40000000f00 */
[----:B------:R-:W-:-:S03]  /*36e0*/  MOV R4, 0x3710 ;  /* 0x0000371000047802 */ /* 0x000fc60000000f00 */
[----:B------:R1:W-:Y:S04]  /*36f0*/  STS [UR6+0x120], R0 ;  /* 0x00012000ff007988 */ /* 0x0003e80008000806 */
[----:B-1---5:R-:W-:Y:S05]  /*3700*/  CALL.REL.NOINC `($__internal_1_$__cuda_sm10x_tcgen05_guardrail_trap_phase_invalid_during_alloc) ;  /* 0x0000006400147944 */ /* 0x022fea0003c00000 */
.L_x_61:
[----:B------:R-:W-:Y:S05]  /*3710*/  WARPSYNC.ALL ;  /* 0x0000000000007948 */ /* 0x000fea0003800000 */
[----:B------:R-:W3:Y:S01]  /*3720*/  S2UR UR4, SR_CgaCtaId ;  /* 0x00000000000479c3 */ /* 0x000ee20000008800 */
[----:B------:R-:W-:Y:S01]  /*3730*/  UMOV UR26, 0x400 ;  /* 0x00000400001a7882 */ /* 0x000fe20000000000 */
[----:B------:R-:W-:-:S06]  /*3740*/  NOP ;  /* 0x0000000000007918 */ /* 0x000fcc0000000000 */
[----:B------:R-:W-:Y:S06]  /*3750*/  BAR.ARV 0x6, 0xa0 ;  /* 0x0182800000007b1d */ /* 0x000fec0000002000 */
[----:B------:R-:W4:Y:S01]  /*3760*/  LDCU UR6, c[0x0][0x38c] ;  /* 0x00007180ff0677ac */ /* 0x000f220008000800 */
[----:B------:R-:W-:Y:S01]  /*3770*/  LOP3.LUT R3, R3, 0xffff, RZ, 0xc0, !PT ;  /* 0x0000ffff03037812 */ /* 0x000fe200078ec0ff */
[----:B-1----:R-:W-:Y:S01]  /*3780*/  IMAD.MOV.U32 R9, RZ, RZ, 0x1 ;  /* 0x00000001ff097424 */ /* 0x002fe200078e00ff */
[----:B------:R-:W-:Y:S01]  /*3790*/  LOP3.LUT R2, R2, 0xffff, RZ, 0xc0, !PT ;  /* 0x0000ffff02027812 */ /* 0x000fe200078ec0ff */
[----:B------:R-:W-:Y:S01]  /*37a0*/  IMAD.MOV.U32 R8, RZ, RZ, RZ ;  /* 0x000000ffff087224 */ /* 0x000fe200078e00ff */
[----:B------:R-:W-:Y:S01]  /*37b0*/  R2UR UR28, R3 ;  /* 0x00000000031c72ca */ /* 0x000fe200000e0000 */
[----:B------:R-:W-:Y:S01]  /*37c0*/  UMOV UR32, URZ ;  /* 0x000000ff00207c82 */ /* 0x000fe20008000000 */
[----:B------:R-:W-:-:S02]  /*37d0*/  R2UR UR42, R2 ;  /* 0x00000000022a72ca */ /* 0x000fc400000e0000 */
[----:B------:R-:W-:Y:S01]  /*37e0*/  CS2R R2, SRZ ;  /* 0x0000000000027805 */ /* 0x000fe2000001ff00 */
[----:B------:R-:W-:Y:S01]  /*37f0*/  UMOV UR23, URZ ;  /* 0x000000ff00177c82 */ /* 0x000fe20008000000 */
[----:B---3--:R-:W-:Y:S01]  /*3800*/  ULEA UR26, UR4, UR26, 0x18 ;  /* 0x0000001a041a7291 */ /* 0x008fe2000f8ec0ff */
[----:B------:R-:W-:Y:S01]  /*3810*/  UMOV UR22, URZ ;  /* 0x000000ff00167c82 */ /* 0x000fe20008000000 */
[----:B------:R-:W-:Y:S02]  /*3820*/  UISETP.NE.AND UP3, UPT, UR46, URZ, UPT ;  /* 0x000000ff2e00728c */ /* 0x000fe4000bf65270 */
[----:B------:R-:W-:Y:S02]  /*3830*/  UIADD3 UR4, UPT, UPT, UR26, 0x4300, URZ ;  /* 0x000043001a047890 */ /* 0x000fe4000fffe0ff */
[----:B------:R-:W-:-:S03]  /*3840*/  UIADD3 UR5, UPT, UPT, UR26, 0x8300, URZ ;  /* 0x000083001a057890 */ /* 0x000fc6000fffe0ff */
[----:B--2---:R-:W1:Y:S01]  /*3850*/  LDS R0, [UR26+0x120] ;  /* 0x0001201aff007984 */ /* 0x004e620008000800 */
[----:B----4-:R-:W-:Y:S02]  /*3860*/  UIADD3 UR6, UPT, UPT, UR6, 0x3f, URZ ;  /* 0x0000003f06067890 */ /* 0x010fe4000fffe0ff */
[----:B------:R-:W-:Y:S02]  /*3870*/  USHF.R.U32.HI UR30, URZ, 0x4, UR4 ;  /* 0x00000004ff1e7899 */ /* 0x000fe40008011604 */
[----:B------:R-:W-:Y:S02]  /*3880*/  USHF.R.S32.HI UR33, URZ, 0x1f, UR6 ;  /* 0x0000001fff217899 */ /* 0x000fe40008011406 */
[----:B------:R-:W-:Y:S02]  /*3890*/  USHF.R.U32.HI UR4, URZ, 0x4, UR5 ;  /* 0x00000004ff047899 */ /* 0x000fe40008011605 */
[----:B------:R-:W-:Y:S02]  /*38a0*/  ULEA.HI UR33, UR33, UR6, URZ, 0x6 ;  /* 0x0000000621217291 */ /* 0x000fe4000f8f30ff */
[----:B------:R-:W-:-:S02]  /*38b0*/  ULOP3.LUT UR4, UR4, 0x3fff, URZ, 0xc0, !UPT ;  /* 0x00003fff04047892 */ /* 0x000fc4000f8ec0ff */
[----:B------:R-:W-:Y:S01]  /*38c0*/  USHF.R.S32.HI UR33, URZ, 0x6, UR33 ;  /* 0x00000006ff217899 */ /* 0x000fe20008011421 */
[----:B------:R-:W-:Y:S01]  /*38d0*/  UMOV UR40, 0x0 ;  /* 0x0000000000287882 */ /* 0x000fe20000000000 */
[----:B------:R-:W-:Y:S02]  /*38e0*/  UMOV UR41, 0x8208010 ;  /* 0x0820801000297882 */ /* 0x000fe40000000000 */
[----:B------:R-:W-:Y:S02]  /*38f0*/  UISETP.LT.AND UP0, UPT, UR33, 0x1, UPT ;  /* 0x000000012100788c */ /* 0x000fe4000bf01270 */
[----:B------:R-:W-:Y:S02]  /*3900*/  ULOP3.LUT UR30, UR30, 0x3fff, URZ, 0xc0, !UPT ;  /* 0x00003fff1e1e7892 */ /* 0x000fe4000f8ec0ff */
[----:B------:R-:W-:Y:S02]  /*3910*/  ULOP3.LUT UR29, UR4, 0x10000, URZ, 0xfc, !UPT ;  /* 0x00010000041d7892 */ /* 0x000fe4000f8efcff */
[----:B------:R-:W-:Y:S01]  /*3920*/  USEL UR43, UR33, 0x1, !UP0 ;  /* 0x00000001212b7887 */ /* 0x000fe2000c000000 */
[----:B------:R-:W-:Y:S01]  /*3930*/  UMOV UR38, 0x0 ;  /* 0x0000000000267882 */ /* 0x000fe20000000000 */
[----:B------:R-:W-:Y:S01]  /*3940*/  UMOV UR39, 0x8208010 ;  /* 0x0820801000277882 */ /* 0x000fe20000000000 */
[----:B------:R-:W-:Y:S01]  /*3950*/  UMOV UR36, 0x0 ;  /* 0x0000000000247882 */ /* 0x000fe20000000000 */
[----:B------:R-:W-:Y:S01]  /*3960*/  UMOV UR37, 0x8208010 ;  /* 0x0820801000257882 */ /* 0x000fe20000000000 */
[----:B------:R-:W-:Y:S01]  /*3970*/  UMOV UR34, 0x0 ;  /* 0x0000000000227882 */ /* 0x000fe20000000000 */
[----:B------:R-:W-:Y:S01]  /*3980*/  UMOV UR35, 0x8208010 ;  /* 0x0820801000237882 */ /* 0x000fe20000000000 */
[----:B-1----:R-:W-:-:S15]  /*3990*/  R2UR UR44, R0 ;  /* 0x00000000002c72ca */ /* 0x002fde00000e0000 */
.L_x_72:
[C---:B------:R-:W-:Y:S02]  /*39a0*/  LEA R0, R8.reuse, UR26, 0x3 ;  /* 0x0000001a08007c11 */ /* 0x040fe4000f8e18ff */
[----:B------:R-:W-:Y:S02]  /*39b0*/  SHF.L.U32 R4, R3, 0x1f, RZ ;  /* 0x0000001f03047819 */ /* 0x000fe400000006ff */
[----:B------:R-:W-:Y:S02]  /*39c0*/  LEA R5, R8, UR26, 0x4 ;  /* 0x0000001a08057c11 */ /* 0x000fe4000f8e20ff */
[----:B------:R-:W1:Y:S02]  /*39d0*/  SYNCS.PHASECHK.TRANS64.TRYWAIT P0, [R0+URZ+0x70], R4 ;  /* 0x00007004000075a7 */ /* 0x000e6400080011ff */
[----:B-1-3--:R-:W-:Y:S05]  /*39e0*/  @!P0 BRA `(.L_x_65) ;  /* 0x00000058005c8947 */ /* 0x00afea0003800000 */
.L_x_161:
[----:B-1----:R-:W1:Y:S01]  /*39f0*/  LDS.128 R4, [R5+0x100] ;  /* 0x0001000005047984 */ /* 0x002e620000000c00 */
[----:B------:R-:W-:Y:S02]  /*3a00*/  VIADD R0, R0, 0x80 ;  /* 0x0000008000007836 */ /* 0x000fe40000000000 */
[----:B------:R-:W-:Y:S01]  /*3a10*/  VIADD R8, R8, 0x1 ;  /* 0x0000000108087836 */ /* 0x000fe20000000000 */
[----:B------:R-:W-:Y:S01]  /*3a20*/  @!PT LDS RZ, [RZ] ;  /* 0x00000000fffff984 */ /* 0x000fe20000000800 */
[----:B------:R-:W-:Y:S01]  /*3a30*/  @!PT LDS RZ, [RZ] ;  /* 0x00000000fffff984 */ /* 0x000fe20000000800 */
[----:B------:R-:W-:Y:S01]  /*3a40*/  @!PT LDS RZ, [RZ] ;  /* 0x00000000fffff984 */ /* 0x000fe20000000800 */
[----:B------:R-:W-:Y:S01]  /*3a50*/  @!PT LDS RZ, [RZ] ;  /* 0x00000000fffff984 */ /* 0x000fe20000000800 */
[----:B------:R2:W-:Y:S06]  /*3a60*/  MEMBAR.ALL.CTA ;  /* 0x0000000000007992 */ /* 0x0005ec0000008000 */
[----:B--2---:R-:W2:Y:S01]  /*3a70*/  FENCE.VIEW.ASYNC.S ;  /* 0x00000000000073c6 */ /* 0x004ea20000000000 */
[----:B------:R-:W-:-:S04]  /*3a80*/  PRMT R0, RZ, 0x654, R0 ;  /* 0x00000654ff007816 */ /* 0x000fc80000000000 */
[----:B--2---:R2:W-:Y:S01]  /*3a90*/  SYNCS.ARRIVE.TRANS64.RED.A1T0 RZ, [R0+URZ], RZ ;  /* 0x000000ff00ff79a7 */ /* 0x0045e200081004ff */
[----:B-1----:R-:W-:Y:S01]  /*3aa0*/  LOP3.LUT P1, RZ, R6, 0x1, RZ, 0xc0, !PT ;  /* 0x0000000106ff7812 */ /* 0x002fe2000782c0ff */
[----:B--2---:R-:W-:-:S12]  /*3ab0*/  BRA.U UP3, `(.L_x_66) ;  /* 0x0000000503087547 */ /* 0x004fd8000b800000 */
[----:B------:R-:W1:Y:S01]  /*3ac0*/  LDCU UR4, c[0x0][0x38c] ;  /* 0x00007180ff0477ac */ /* 0x000e620008000800 */
[----:B------:R-:W-:Y:S02]  /*3ad0*/  PLOP3.LUT P2, PT, PT, PT, PT, 0x80, 0x8 ;  /* 0x000000000008781c */ /* 0x000fe40003f4f070 */
[----:B------:R-:W-:Y:S01]  /*3ae0*/  SHF.L.U32 R4, R9, 0x1f, RZ ;  /* 0x0000001f09047819 */ /* 0x000fe200000006ff */
[----:B------:R-:W-:Y:S02]  /*3af0*/  ULEA UR31, UR32, UR26, 0x3 ;  /* 0x0000001a201f7291 */ /* 0x000fe4000f8e18ff */
[----:B------:R-:W-:Y:S02]  /*3b00*/  ULEA UR11, UR32, UR44, 0x6 ;  /* 0x0000002c200b7291 */ /* 0x000fe4000f8e30ff */
[----:B-1----:R-:W-:-:S06]  /*3b10*/  UISETP.GE.AND UP0, UPT, UR4, 0x1, UPT ;  /* 0x000000010400788c */ /* 0x002fcc000bf06270 */
[----:B------:R-:W-:-:S05]  /*3b20*/  PLOP3.LUT P0, PT, PT, PT, UP0, 0x80, 0x8 ;  /* 0x000000000008781c */ /* 0x000fca0003f0f008 */
[----:B------:R-:W-:-:S08]  /*3b30*/  @UP0 ULEA UR4, UR23, UR26, 0x3 ;  /* 0x0000001a17040291 */ /* 0x000fd0000f8e18ff */
[----:B------:R-:W-:-:S04]  /*3b40*/  @P0 SHF.L.U32 R0, R2, 0x1f, RZ ;  /* 0x0000001f02000819 */ /* 0x000fc800000006ff */
[----:B------:R1:W2:Y:S01]  /*3b50*/  @P0 SYNCS.PHASECHK.TRANS64.TRYWAIT P2, [UR4], R0 ;  /* 0x00000000ff0005a7 */ /* 0x0002a20008041104 */
[----:B------:R-:W3:Y:S02]  /*3b60*/  SYNCS.PHASECHK.TRANS64.TRYWAIT P0, [UR31+0xb0], R4 ;  /* 0x0000b004ff0075a7 */ /* 0x000ee4000800111f */
[----:B-123--:R-:W-:Y:S05]  /*3b70*/  @!P0 BRA `(.L_x_67) ;  /* 0x00000058000c8947 */ /* 0x00efea0003800000 */
.L_x_163:
[----:B------:R-:W-:Y:S01]  /*3b80*/  UMOV UR27, UR22 ;  /* 0x00000016001b7c82 */ /* 0x000fe20008000000 */
[----:B------:R-:W-:Y:S05]  /*3b90*/  BRA.U !UP0, `(.L_x_68) ;  /* 0x0000000108c07547 */ /* 0x000fea000b800000 */
[----:B------:R-:W-:Y:S02]  /*3ba0*/  UIADD3 UR27, UPT, UPT, UR43, UR22, URZ ;  /* 0x000000162b1b7290 */ /* 0x000fe4000fffe0ff */
[----:B------:R-:W-:Y:S01]  /*3bb0*/  UPLOP3.LUT UP2, UPT, UPT, UPT, UPT, 0x40, 0x4 ;  /* 0x000000000004789c */ /* 0x000fe20003f4e870 */
[----:B------:R-:W-:Y:S01]  /*3bc0*/  UMOV UR24, UR33 ;  /* 0x0000002100187c82 */ /* 0x000fe20008000000 */
[----:B------:R-:W-:-:S09]  /*3bd0*/  UMOV UR10, UR23 ;  /* 0x00000017000a7c82 */ /* 0x000fd20008000000 */
.L_x_71:
[----:B--2---:R-:W-:Y:S01]  /*3be0*/  ULEA UR5, UR10, UR26, 0x3 ;  /* 0x0000001a0a057291 */ /* 0x004fe2000f8e18ff */
[----:B---3--:R-:W-:Y:S11]  /*3bf0*/  @P2 BRA `(.L_x_69) ;  /* 0x00000000000c2947 */ /* 0x008ff60003800000 */
[----:B-1----:R-:W-:Y:S04]  /*3c00*/  SHF.L.U32 R4, R2, 0x1f, RZ ;  /* 0x0000001f02047819 */ /* 0x002fe800000006ff */
[----:B------:R-:W1:Y:S02]  /*3c10*/  SYNCS.PHASECHK.TRANS64.TRYWAIT P0, [UR5], R4 ;  /* 0x00000004ff0075a7 */ /* 0x000e640008001105 */
[----:B-1----:R-:W-:Y:S05]  /*3c20*/  @!P0 BRA `(.L_x_70) ;  /* 0x0000005400f88947 */ /* 0x002fea0003800000 */
.L_x_69:
[----:B------:R-:W-:Y:S01]  /*3c30*/  UISETP.NE.AND UP0, UPT, UR24, 0x1, UPT ;  /* 0x000000011800788c */ /* 0x000fe2000bf05270 */
[----:B------:R-:W-:Y:S01]  /*3c40*/  PLOP3.LUT P2, PT, PT, PT, PT, 0x80, 0x8 ;  /* 0x000000000008781c */ /* 0x000fe20003f4f070 */
[----:B------:R-:W-:Y:S02]  /*3c50*/  UIADD3 UR4, UPT, UPT, UR10, 0x1, URZ ;  /* 0x000000010a047890 */ /* 0x000fe4000fffe0ff */
[----:B------:R-:W-:Y:S02]  /*3c60*/  UIADD3 UR25, UPT, UPT, UR5, 0x10, URZ ;  /* 0x0000001005197890 */ /* 0x000fe4000fffe0ff */
[----:B------:R-:W-:Y:S01]  /*3c70*/  UISETP.NE.AND UP1, UPT, UR4, 0x2, UPT ;  /* 0x000000020400788c */ /* 0x000fe2000bf25270 */
[----:B------:R-:W-:Y:S01]  /*3c80*/  PLOP3.LUT P0, PT, PT, PT, UP0, 0x80, 0x8 ;  /* 0x000000000008781c */ /* 0x000fe20003f0f008 */
[----:B------:R-:W-:Y:S02]  /*3c90*/  UIADD3 UR22, UPT, UPT, UR22, 0x1, URZ ;  /* 0x0000000116167890 */ /* 0x000fe4000fffe0ff */
[----:B------:R-:W-:Y:S02]  /*3ca0*/  USEL UR6, URZ, 0x1, UP1 ;  /* 0x00000001ff067887 */ /* 0x000fe40008800000 */
[----:B------:R-:W-:Y:S02]  /*3cb0*/  USEL UR23, UR4, URZ, UP1 ;  /* 0x000000ff04177287 */ /* 0x000fe40008800000 */
[----:B------:R-:W-:Y:S02]  /*3cc0*/  UIADD3 UR24, UPT, UPT, UR24, -0x1, URZ ;  /* 0xffffffff18187890 */ /* 0x000fe4000fffe0ff */
[----:B------:R-:W-:Y:S01]  /*3cd0*/  @UP0 ULEA UR4, UR23, UR26, 0x3 ;  /* 0x0000001a17040291 */ /* 0x000fe2000f8e18ff */
[----:B------:R-:W-:Y:S01]  /*3ce0*/  LOP3.LUT R2, R2, UR6, RZ, 0x3c, !PT ;  /* 0x0000000602027c12 */ /* 0x000fe2000f8e3cff */
[----:B------:R-:W-:Y:S02]  /*3cf0*/  ULEA UR6, UR10, UR30, 0x9 ;  /* 0x0000001e0a067291 */ /* 0x000fe4000f8e48ff */
[----:B------:R-:W-:Y:S01]  /*3d00*/  UISETP.NE.AND UP0, UPT, UR22, UR27, UPT ;  /* 0x0000001b1600728c */ /* 0x000fe2000bf05270 */
[----:B-1----:R-:W-:Y:S01]  /*3d10*/  @P0 SHF.L.U32 R0, R2, 0x1f, RZ ;  /* 0x0000001f02000819 */ /* 0x002fe200000006ff */
[----:B------:R-:W-:Y:S02]  /*3d20*/  UIADD3 UR20, UPT, UPT, UR6, 0x80, URZ ;  /* 0x0000008006147890 */ /* 0x000fe4000fffe0ff */
[----:B------:R-:W-:Y:S01]  /*3d30*/  UIADD3 UR16, UPT, UPT, UR6, 0x100, URZ ;  /* 0x0000010006107890 */ /* 0x000fe2000fffe0ff */
[----:B------:R2:W3:Y:S01]  /*3d40*/  @P0 SYNCS.PHASECHK.TRANS64.TRYWAIT P2, [UR4], R0 ;  /* 0x00000000ff0005a7 */ /* 0x0004e20008041104 */
[----:B------:R-:W-:Y:S02]  /*3d50*/  ULEA UR4, UR10, UR29, 0x9 ;  /* 0x0000001d0a047291 */ /* 0x000fe4000f8e48ff */
[----:B------:R-:W-:Y:S02]  /*3d60*/  UIADD3 UR12, UPT, UPT, UR6, 0x180, URZ ;  /* 0x00000180060c7890 */ /* 0x000fe4000fffe0ff */
[----:B------:R-:W-:Y:S02]  /*3d70*/  UIADD3 UR18, UPT, UPT, UR4, 0x2, URZ ;  /* 0x0000000204127890 */ /* 0x000fe4000fffe0ff */
[----:B------:R-:W-:Y:S02]  /*3d80*/  UIADD3 UR14, UPT, UPT, UR4, 0x4, URZ ;  /* 0x00000004040e7890 */ /* 0x000fe4000fffe0ff */
[----:B------:R-:W-:Y:S01]  /*3d90*/  UIADD3 UR8, UPT, UPT, UR4, 0x6, URZ ;  /* 0x0000000604087890 */ /* 0x000fe2000fffe0ff */
[----:B------:R-:W-:Y:S01]  /*3da0*/  UMOV UR7, 0x40004040 ;  /* 0x4000404000077882 */ /* 0x000fe20000000000 */
[----:B------:R-:W-:Y:S01]  /*3db0*/  UMOV UR5, 0x40004040 ;  /* 0x4000404000057882 */ /* 0x000fe20000000000 */
[----:B------:R-:W-:Y:S01]  /*3dc0*/  UMOV UR21, 0x40004040 ;  /* 0x4000404000157882 */ /* 0x000fe20000000000 */
[----:B------:R2:W-:Y:S01]  /*3dd0*/  UTCHMMA.2CTA gdesc[UR6], gdesc[UR4], tmem[UR11], tmem[UR40], idesc[UR41], UP2 ;  /* 0x00ff2804060075ea */ /* 0x0005e2000920000b */
[----:B------:R-:W-:Y:S01]  /*3de0*/  UPLOP3.LUT UP2, UPT, UPT, UPT, UPT, 0x80, 0x8 ;  /* 0x000000000008789c */ /* 0x000fe20003f4f070 */
[----:B------:R-:W-:Y:S01]  /*3df0*/  UMOV UR19, 0x40004040 ;  /* 0x4000404000137882 */ /* 0x000fe20000000000 */
[----:B------:R-:W-:Y:S01]  /*3e00*/  UMOV UR17, 0x40004040 ;  /* 0x4000404000117882 */ /* 0x000fe20000000000 */
[----:B------:R2:W-:Y:S01]  /*3e10*/  UTCHMMA.2CTA gdesc[UR20], gdesc[UR18], tmem[UR11], tmem[UR38], idesc[UR39], UPT ;  /* 0x00ff2612140075ea */ /* 0x0005e2000ba0000b */
[----:B------:R-:W-:Y:S01]  /*3e20*/  UMOV UR15, 0x40004040 ;  /* 0x40004040000f7882 */ /* 0x000fe20000000000 */
[----:B------:R-:W-:Y:S01]  /*3e30*/  UMOV UR13, 0x40004040 ;  /* 0x40004040000d7882 */ /* 0x000fe20000000000 */
[----:B------:R-:W-:Y:S01]  /*3e40*/  UMOV UR9, 0x40004040 ;  /* 0x4000404000097882 */ /* 0x000fe20000000000 */
[----:B------:R2:W-:Y:S01]  /*3e50*/  UTCHMMA.2CTA gdesc[UR16], gdesc[UR14], tmem[UR11], tmem[UR36], idesc[UR37], UPT ;  /* 0x00ff240e100075ea */ /* 0x0005e2000ba0000b */
[----:B------:R2:W-:Y:S01]  /*3e60*/  UTCHMMA.2CTA gdesc[UR12], gdesc[UR8], tmem[UR11], tmem[UR34], idesc[UR35], UPT ;  /* 0x00ff22080c0075ea */ /* 0x0005e2000ba0000b */
[----:B------:R2:W-:Y:S01]  /*3e70*/  UTCBAR.2CTA.MULTICAST [UR25], URZ, UR28 ;  /* 0x000000ff190073e9 */ /* 0x0005e2000820081c */
[----:B------:R-:W-:Y:S01]  /*3e80*/  UMOV UR10, UR23 ;  /* 0x00000017000a7c82 */ /* 0x000fe20008000000 */
[----:B------:R-:W-:Y:S05]  /*3e90*/  BRA.U UP0, `(.L_x_71) ;  /* 0xfffffffd00507547 */ /* 0x000fea000b83ffff */
.L_x_68:
[----:B--2---:R-:W-:Y:S01]  /*3ea0*/  UIADD3 UR4, UPT, UPT, UR31, 0x90, URZ ;  /* 0x000000901f047890 */ /* 0x004fe2000fffe0ff */
[----:B------:R-:W-:-:S08]  /*3eb0*/  UMOV UR22, UR27 ;  /* 0x0000001b00167c82 */ /* 0x000fd00008000000 */
[----:B------:R2:W-:Y:S01]  /*3ec0*/  UTCBAR.2CTA.MULTICAST [UR4], URZ, UR42 ;  /* 0x000000ff040073e9 */ /* 0x0005e2000820082a */
[----:B------:R-:W-:Y:S02]  /*3ed0*/  NOP ;  /* 0x0000000000007918 */ /* 0x000fe40000000000 */
.L_x_66:
[----:B--2---:R-:W-:Y:S01]  /*3ee0*/  UIADD3 UR4, UPT, UPT, UR32, 0x1, URZ ;  /* 0x0000000120047890 */ /* 0x004fe2000fffe0ff */
[----:B------:R-:W-:-:S03]  /*3ef0*/  ISETP.NE.AND P0, PT, R8, 0x2, PT ;  /* 0x000000020800780c */ /* 0x000fc60003f05270 */
[----:B------:R-:W-:Y:S01]  /*3f00*/  UISETP.NE.AND UP0, UPT, UR4, 0x4, UPT ;  /* 0x000000040400788c */ /* 0x000fe2000bf05270 */
[----:B-1----:R-:W-:Y:S02]  /*3f10*/  SEL R0, RZ, 0x1, P0 ;  /* 0x00000001ff007807 */ /* 0x002fe40000000000 */
[----:B------:R-:W-:Y:S01]  /*3f20*/  SEL R8, R8, RZ, P0 ;  /* 0x000000ff08087207 */ /* 0x000fe20000000000 */
[----:B------:R-:W-:Y:S01]  /*3f30*/  USEL UR5, URZ, 0x1, UP0 ;  /* 0x00000001ff057887 */ /* 0x000fe20008000000 */
[----:B------:R-:W-:Y:S01]  /*3f40*/  LOP3.LUT R3, R3, R0, RZ, 0x3c, !PT ;  /* 0x0000000003037212 */ /* 0x000fe200078e3cff */
[----:B------:R-:W-:-:S04]  /*3f50*/  USEL UR32, UR4, URZ, UP0 ;  /* 0x000000ff04207287 */ /* 0x000fc80008000000 */
[----:B------:R-:W-:Y:S01]  /*3f60*/  LOP3.LUT R9, R9, UR5, RZ, 0x3c, !PT ;  /* 0x0000000509097c12 */ /* 0x000fe2000f8e3cff */
[----:B------:R-:W-:Y:S07]  /*3f70*/  @P1 BRA `(.L_x_72) ;  /* 0xfffffff800881947 */ /* 0x000fee000383ffff */
[----:B------:R-:W1:Y:S01]  /*3f80*/  S2UR UR8, SR_CgaCtaId ;  /* 0x00000000000879c3 */ /* 0x000e620000008800 */
[----:B------:R-:W-:Y:S01]  /*3f90*/  ELECT P0, URZ, PT ;  /* 0x0000000000ff782f */ /* 0x000fe20003800000 */
[----:B------:R-:W-:Y:S01]  /*3fa0*/  HFMA2 R0, -RZ, RZ, 0, 5.9604644775390625e-08 ;  /* 0x00000001ff007431 */ /* 0x000fe200000001ff */
[----:B------:R-:W-:-:S05]  /*3fb0*/  UMOV UR4, 0x40 ;  /* 0x0000004000047882 */ /* 0x000fca0000000000 */
[----:B------:R-:W-:Y:S01]  /*3fc0*/  UVIRTCOUNT.DEALLOC.SMPOOL 0x80 ;  /* 0x000000800000784c */ /* 0x000fe20000000000 */
[----:B------:R-:W-:Y:S02]  /*3fd0*/  UISETP.NE.AND UP1, UPT, UR46, URZ, UPT ;  /* 0x000000ff2e00728c */ /* 0x000fe4000bf25270 */
[----:B-1----:R-:W-:-:S09]  /*3fe0*/  ULEA UR8, UR8, UR4, 0x18 ;  /* 0x0000000408087291 */ /* 0x002fd2000f8ec0ff */
[----:B------:R1:W-:Y:S01]  /*3ff0*/  @P0 STS.U8 [UR8+0x1c], R0 ;  /* 0x00001c00ff000988 */ /* 0x0003e20008000008 */
[----:B------:R-:W-:Y:S05]  /*4000*/  BRA.U UP1, `(.L_x_73) ;  /* 0x0000000101a07547 */ /* 0x000fea000b800000 */
[----:B------:R-:W-:Y:S01]  /*4010*/  UIADD3 UR7, UPT, UPT, UR26, 0xb0, URZ ;  /* 0x000000b01a077890 */ /* 0x000fe2000fffe0ff */
[----:B------:R-:W-:-:S03]  /*4020*/  SHF.L.U32 R2, R9, 0x1f, RZ ;  /* 0x0000001f09027819 */ /* 0x000fc600000006ff */
[----:B------:R-:W-:-:S09]  /*4030*/  ULEA UR4, UR32, UR7, 0x3 ;  /* 0x0000000720047291 */ /* 0x000fd2000f8e18ff */
[----:B------:R-:W2:Y:S02]  /*4040*/  SYNCS.PHASECHK.TRANS64.TRYWAIT P0, [UR4], R2 ;  /* 0x00000002ff0075a7 */ /* 0x000ea40008001104 */
[----:B--2---:R-:W-:Y:S05]  /*4050*/  @!P0 BRA `(.L_x_74) ;  /* 0x0000005400048947 */ /* 0x004fea0003800000 */
.L_x_166:
[----:B------:R-:W-:-:S04]  /*4060*/  UIADD3 UR4, UPT, UPT, UR32, 0x1, URZ ;  /* 0x0000000120047890 */ /* 0x000fc8000fffe0ff */
[----:B------:R-:W-:-:S04]  /*4070*/  UISETP.NE.AND UP0, UPT, UR4, 0x4, UPT ;  /* 0x000000040400788c */ /* 0x000fc8000bf05270 */
[----:B------:R-:W-:Y:S02]  /*4080*/  USEL UR6, URZ, 0x1, UP0 ;  /* 0x00000001ff067887 */ /* 0x000fe40008000000 */
[----:B------:R-:W-:-:S04]  /*4090*/  USEL UR4, UR4, URZ, UP0 ;  /* 0x000000ff04047287 */ /* 0x000fc80008000000 */
[----:B------:R-:W-:Y:S01]  /*40a0*/  ULEA UR5, UR4, UR7, 0x3 ;  /* 0x0000000704057291 */ /* 0x000fe2000f8e18ff */
[----:B-1----:R-:W-:-:S04]  /*40b0*/  LOP3.LUT R2, R9, UR6, RZ, 0x3c, !PT ;  /* 0x0000000609027c12 */ /* 0x002fc8000f8e3cff */
[----:B------:R-:W-:-:S04]  /*40c0*/  SHF.L.U32 R3, R2, 0x1f, RZ ;  /* 0x0000001f02037819 */ /* 0x000fc800000006ff */
[----:B------:R-:W1:Y:S02]  /*40d0*/  SYNCS.PHASECHK.TRANS64.TRYWAIT P0, [UR5], R3 ;  /* 0x00000003ff0075a7 */ /* 0x000e640008001105 */
[----:B-1----:R-:W-:Y:S05]  /*40e0*/  @!P0 BRA `(.L_x_75) ;  /* 0x0000005000f88947 */ /* 0x002fea0003800000 */
.L_x_168:
[----:B------:R-:W-:-:S04]  /*40f0*/  UIADD3 UR4, UPT, UPT, UR4, 0x1, URZ ;  /* 0x0000000104047890 */ /* 0x000fc8000fffe0ff */
[----:B------:R-:W-:-:S04]  /*4100*/  UISETP.NE.AND UP0, UPT, UR4, 0x4, UPT ;  /* 0x000000040400788c */ /* 0x000fc8000bf05270 */
[----:B------:R-:W-:Y:S02]  /*4110*/  USEL UR6, URZ, 0x1, UP0 ;  /* 0x00000001ff067887 */ /* 0x000fe40008000000 */
[----:B------:R-:W-:-:S04]  /*4120*/  USEL UR4, UR4, URZ, UP0 ;  /* 0x000000ff04047287 */ /* 0x000fc80008000000 */
[----:B------:R-:W-:Y:S01]  /*4130*/  ULEA UR5, UR4, UR7, 0x3 ;  /* 0x0000000704057291 */ /* 0x000fe2000f8e18ff */
[----:B------:R-:W-:-:S04]  /*4140*/  LOP3.LUT R2, R2, UR6, RZ, 0x3c, !PT ;  /* 0x0000000602027c12 */ /* 0x000fc8000f8e3cff */
[----:B-1----:R-:W-:-:S04]  /*4150*/  SHF.L.U32 R3, R2, 0x1f, RZ ;  /* 0x0000001f02037819 */ /* 0x002fc800000006ff */
[----:B------:R-:W1:Y:S02]  /*4160*/  SYNCS.PHASECHK.TRANS64.TRYWAIT P0, [UR5], R3 ;  /* 0x00000003ff0075a7 */ /* 0x000e640008001105 */
[----:B-1----:R-:W-:Y:S05]  /*4170*/  @!P0 BRA `(.L_x_76) ;  /* 0x0000005000ec8947 */ /* 0x002fea0003800000 */
.L_x_170:
[----:B------:R-:W-:-:S04]  /*4180*/  UIADD3 UR4, UPT, UPT, UR4, 0x1, URZ ;  /* 0x0000000104047890 */ /* 0x000fc8000fffe0ff */
[----:B------:R-:W-:-:S04]  /*4190*/  UISETP.NE.AND UP0, UPT, UR4, 0x4, UPT ;  /* 0x000000040400788c */ /* 0x000fc8000bf05270 */
[----:B------:R-:W-:Y:S02]  /*41a0*/  USEL UR5, URZ, 0x1, UP0 ;  /* 0x00000001ff057887 */ /* 0x000fe40008000000 */
[----:B------:R-:W-:-:S04]  /*41b0*/  USEL UR4, UR4, URZ, UP0 ;  /* 0x000000ff04047287 */ /* 0x000fc80008000000 */
[----:B------:R-:W-:Y:S01]  /*41c0*/  ULEA UR4, UR4, UR7, 0x3 ;  /* 0x0000000704047291 */ /* 0x000fe2000f8e18ff */
[----:B------:R-:W-:-:S04]  /*41d0*/  LOP3.LUT R2, R2, UR5, RZ, 0x3c, !PT ;  /* 0x0000000502027c12 */ /* 0x000fc8000f8e3cff */
[----:B------:R-:W-:Y:S01]  /*41e0*/  SHF.L.U32 R2, R2, 0x1f, RZ ;  /* 0x0000001f02027819 */ /* 0x000fe200000006ff */
[----:B-1----:R-:W-:-:S04]  /*41f0*/  IMAD.U32 R0, RZ, RZ, UR4 ;  /* 0x00000004ff007e24 */ /* 0x002fc8000f8e00ff */
[----:B------:R1:W2:Y:S03]  /*4200*/  SYNCS.PHASECHK.TRANS64.TRYWAIT P0, [R0+URZ], R2 ;  /* 0x00000002000075a7 */ /* 0x0002a600080011ff */
[----:B--2---:R-:W-:Y:S05]  /*4210*/  @!P0 NANOSLEEP.SYNCS 0x989680 ;  /* 0x009896800000895d */ /* 0x004fea0003900000 */
[----:B------:R-:W2:Y:S02]  /*4220*/  @!P0 SYNCS.PHASECHK.TRANS64 P0, [R0+URZ], R2 ;  /* 0x00000002000085a7 */ /* 0x000ea400080010ff */
[----:B--2---:R-:W-:Y:S05]  /*4230*/  @P0 BRA `(.L_x_77) ;  /* 0x0000000000200947 */ /* 0x004fea0003800000 */
.L_x_78:
[----:B--2---:R2:W4:Y:S02]  /*4240*/  SYNCS.PHASECHK.TRANS64.TRYWAIT P0, [R0+URZ], R2 ;  /* 0x00000002000075a7 */ /* 0x00452400080011ff */
[----:B----4-:R-:W-:Y:S05]  /*4250*/  @!P0 NANOSLEEP.SYNCS 0x989680 ;  /* 0x009896800000895d */ /* 0x010fea0003900000 */
[----:B------:R-:W4:Y:S02]  /*4260*/  @!P0 SYNCS.PHASECHK.TRANS64 P0, [R0+URZ], R2 ;  /* 0x00000002000085a7 */ /* 0x000f2400080010ff */
[----:B----4-:R-:W-:Y:S05]  /*4270*/  @!P0 BRA `(.L_x_78) ;  /* 0xfffffffc00f08947 */ /* 0x010fea000383ffff */
[----:B------:R-:W-:Y:S05]  /*4280*/  BRA `(.L_x_77) ;  /* 0x00000000000c7947 */ /* 0x000fea0003800000 */
.L_x_73:
[----:B------:R-:W-:-:S04]  /*4290*/  UIADD3 UR4, UPT, UPT, UR26, 0xf0, URZ ;  /* 0x000000f01a047890 */ /* 0x000fc8000fffe0ff */
[----:B------:R-:W-:-:S09]  /*42a0*/  UPRMT UR4, UR48, 0x654, UR4 ;  /* 0x0000065430047896 */ /* 0x000fd20008000004 */
[----:B------:R-:W-:Y:S03]  /*42b0*/  SYNCS.ARRIVE.TRANS64.RED.A1T0 RZ, [UR4], RZ ;  /* 0x000000ffffff79a7 */ /* 0x000fe60008100404 */
.L_x_77:
[----:B-12---:R-:W-:Y:S01]  /*42c0*/  SHF.L.U32 R2, RZ, 0x1f, RZ ;  /* 0x0000001fff027819 */ /* 0x006fe200000006ff */
[----:B------:R-:W-:Y:S01]  /*42d0*/  UIADD3 UR4, UPT, UPT, UR26, 0xf0, URZ ;  /* 0x000000f01a047890 */ /* 0x000fe2000fffe0ff */
[----:B------:R-:W-:Y:S02]  /*42e0*/  PLOP3.LUT P0, PT, PT, PT, UP1, 0x80, 0x8 ;  /* 0x000000000008781c */ /* 0x000fe40003f0f018 */
[----:B------:R-:W1:Y:S02]  /*42f0*/  SYNCS.PHASECHK.TRANS64.TRYWAIT P1, [UR26+0xf0], R2 ;  /* 0x0000f002ff0075a7 */ /* 0x000e64000802111a */
[----:B-1----:R-:W-:Y:S09]  /*4300*/  @!P1 BRA `(.L_x_79) ;  /* 0x0000005000a09947 */ /* 0x002ff20003800000 */
.L_x_172:
[----:B------:R-:W-:Y:S01]  /*4310*/  @!UP1 UPRMT UR4, UR48, 0x654, UR4 ;  /* 0x0000065430049896 */ /* 0x000fe20008000004 */
[----:B------:R-:W-:Y:S01]  /*4320*/  UMOV UR5, 0xffff ;  /* 0x0000ffff00057882 */ /* 0x000fe20000000000 */
[----:B------:R-:W-:-:S07]  /*4330*/  UMOV UR6, 0x1 ;  /* 0x0000000100067882 */ /* 0x000fce0000000000 */
[----:B------:R-:W-:Y:S01]  /*4340*/  @!P0 SYNCS.ARRIVE.TRANS64.RED.A1T0 RZ, [UR4], RZ ;  /* 0x000000ffffff89a7 */ /* 0x000fe20008100404 */
[----:B------:R-:W-:Y:S01]  /*4350*/  NOP ;  /* 0x0000000000007918 */ /* 0x000fe20000000000 */
[----:B-1----:R-:W1:Y:S01]  /*4360*/  LDS R0, [UR8+0x14] ;  /* 0x00001408ff007984 */ /* 0x002e620008000800 */
[----:B------:R-:W-:-:S04]  /*4370*/  ULOP3.LUT UR4, UR44, 0xffff, URZ, 0xc0, !UPT ;  /* 0x0000ffff2c047892 */ /* 0x000fc8000f8ec0ff */
[----:B------:R-:W-:-:S04]  /*4380*/  USHF.R.U32.HI UR4, URZ, 0x5, UR4 ;  /* 0x00000005ff047899 */ /* 0x000fc80008011604 */
[----:B------:R-:W-:Y:S02]  /*4390*/  USHF.L.U32 UR5, UR5, UR4, URZ ;  /* 0x0000000405057299 */ /* 0x000fe400080006ff */
[----:B------:R-:W-:-:S04]  /*43a0*/  USHF.L.U32 UR4, UR6, UR4, URZ ;  /* 0x0000000406047299 */ /* 0x000fc800080006ff */
[----:B-1----:R-:W-:-:S04]  /*43b0*/  LOP3.LUT R0, R0, UR5, RZ, 0xc0, !PT ;  /* 0x0000000500007c12 */ /* 0x002fc8000f8ec0ff */
[----:B------:R-:W-:-:S13]  /*43c0*/  ISETP.NE.AND P0, PT, R0, UR5, PT ;  /* 0x0000000500007c0c */ /* 0x000fda000bf05270 */
[----:B------:R-:W-:Y:S05]  /*43d0*/  @P0 BRA `(.L_x_80) ;  /* 0x0000000000580947 */ /* 0x000fea0003800000 */
[----:B------:R-:W1:Y:S02]  /*43e0*/  LDS R0, [UR8+0x18] ;  /* 0x00001808ff007984 */ /* 0x000e640008000800 */
[----:B-1----:R-:W-:-:S04]  /*43f0*/  LOP3.LUT R0, R0, UR4, RZ, 0xc0, !PT ;  /* 0x0000000400007c12 */ /* 0x002fc8000f8ec0ff */
[----:B------:R-:W-:-:S13]  /*4400*/  ISETP.NE.AND P0, PT, R0, UR4, PT ;  /* 0x0000000400007c0c */ /* 0x000fda000bf05270 */
[----:B------:R-:W-:Y:S05]  /*4410*/  @P0 BRA `(.L_x_81) ;  /* 0x00000000003c0947 */ /* 0x000fea0003800000 */
[----:B------:R-:W1:Y:S01]  /*4420*/  S2R R2, SR_LANEID ;  /* 0x0000000000027919 */ /* 0x000e620000000000 */
[----:B------:R-:W-:-:S06]  /*4430*/  ULOP3.LUT UR5, URZ, UR5, URZ, 0x33, !UPT ;  /* 0x00000005ff057292 */ /* 0x000fcc000f8e33ff */
[----:B------:R-:W-:-:S04]  /*4440*/  IMAD.U32 R0, RZ, RZ, UR5 ;  /* 0x00000005ff007e24 */ /* 0x000fc8000f8e00ff */
[----:B------:R2:W4:Y:S02]  /*4450*/  REDUX UR7, R0 ;  /* 0x00000000000773c4 */ /* 0x0005240000000000 */
[----:B------:R1:W-:Y:S01]  /*4460*/  UTCATOMSWS.AND URZ, UR5 ;  /* 0x0000000500ff79e3 */ /* 0x0003e20008000000 */
[----:B--2---:R-:W-:Y:S01]  /*4470*/  LOP3.LUT R0, RZ, UR4, RZ, 0x33, !PT ;  /* 0x00000004ff007c12 */ /* 0x004fe2000f8e33ff */
[----:B------:R-:W-:Y:S02]  /*4480*/  VOTEU.ANY UR4, UPT, PT ;  /* 0x0000000000047886 */ /* 0x000fe400038e0100 */
[----:B------:R-:W-:Y:S02]  /*4490*/  UFLO.U32 UR4, UR4 ;  /* 0x00000004000472bd */ /* 0x000fe400080e0000 */
[----:B------:R-:W2:Y:S04]  /*44a0*/  REDUX UR6, R0 ;  /* 0x00000000000673c4 */ /* 0x000ea80000000000 */
[----:B-1----:R-:W-:-:S02]  /*44b0*/  ISETP.EQ.U32.AND P0, PT, R2, UR4, PT ;  /* 0x0000000402007c0c */ /* 0x002fc4000bf02070 */
[----:B----4-:R-:W-:-:S11]  /*44c0*/  MOV R2, UR7 ;  /* 0x0000000700027c02 */ /* 0x010fd60008000f00 */
[----:B------:R1:W-:Y:S01]  /*44d0*/  @P0 ATOMS.AND RZ, [UR8+0x14], R2 ;  /* 0x00001402ffff098c */ /* 0x0003e2000a800008 */
[----:B--2---:R-:W-:-:S05]  /*44e0*/  IMAD.U32 R0, RZ, RZ, UR6 ;  /* 0x00000006ff007e24 */ /* 0x004fca000f8e00ff */
[----:B------:R1:W-:Y:S01]  /*44f0*/  @P0 ATOMS.AND RZ, [UR8+0x18], R0 ;  /* 0x00001800ffff098c */ /* 0x0003e2000a800008 */
[----:B------:R-:W-:Y:S05]  /*4500*/  BRA `(.L_x_82) ;  /* 0x0000000000147947 */ /* 0x000fea0003800000 */
.L_x_81:
[----:B------:R-:W-:Y:S02]  /*4510*/  MOV R2, 0x4530 ;  /* 0x0000453000027802 */ /* 0x000fe40000000f00 */
[----:B---3-5:R-:W-:Y:S05]  /*4520*/  CALL.REL.NOINC `($__internal_0_$__cuda_sm10x_tcgen05_guardrail_trap_col_being_dealloced_not_returned_by_alloc) ;  /* 0x0000005400807944 */ /* 0x028fea0003c00000 */
[----:B------:R-:W-:Y:S05]  /*4530*/  BRA `(.L_x_82) ;  /* 0x0000000000087947 */ /* 0x000fea0003800000 */
.L_x_80:
[----:B------:R-:W-:Y:S02]  /*4540*/  MOV R2, 0x4560 ;  /* 0x0000456000027802 */ /* 0x000fe40000000f00 */
[----:B---3-5:R-:W-:Y:S05]  /*4550*/  CALL.REL.NOINC `($__internal_2_$__cuda_sm10x_tcgen05_guardrail_trap_unallocated_columns_being_dealloced) ;  /* 0x00000054008c7944 */ /* 0x028fea0003c00000 */
.L_x_82:
[----:B------:R-:W-:Y:S01]  /*4560*/  NOP ;  /* 0x0000000000007918 */ /* 0x000fe20000000000 */
[----:B------:R-:W-:Y:S05]  /*4570*/  EXIT ;  /* 0x000000000000794d */ /* 0x000fea0003800000 */
.L_x_53:
[----:B------:R-:W-:-:S09]  /*4580*/  UISETP.NE.OR UP0, UPT, UR25, 0x3, !UP3 ;  /* 0x000000031900788c */ /* 0x000fd2000df05670 */
[----:B------:R-:W-:Y:S05]  /*4590*/  BRA.U UP0, `(.L_x_83) ;  /* 0x0000001100b87547 */ /* 0x000fea000b800000 */
[----:B------:R-:W1:Y:S01]  /*45a0*/  LDCU UR31, c[0x0][0x370] ;  /* 0x00006e00ff1f77ac */ /* 0x000e620008000800 */
[----:B------:R-:W2:Y:S01]  /*45b0*/  LDC.64 R16, c[0x0][0x348] ;  /* 0x0000d200ff107b82 */ /* 0x000ea20000000a00 */
[----:B------:R-:W-:Y:S02]  /*45c0*/  HFMA2 R13, -RZ, RZ, 0, 0 ;  /* 0x00000000ff0d7431 */ /* 0x000fe400000001ff */
[----:B------:R-:W-:Y:S01]  /*45d0*/  IMAD.MOV.U32 R15, RZ, RZ, 0x1 ;  /* 0x00000001ff0f7424 */ /* 0x000fe200078e00ff */
[----:B------:R-:W1:Y:S01]  /*45e0*/  LDCU.128 UR48, c[0x0][0xb10] ;  /* 0x00016200ff3077ac */ /* 0x000e620008000c00 */
[----:B------:R-:W-:Y:S01]  /*45f0*/  IMAD.MOV.U32 R14, RZ, RZ, RZ ;  /* 0x000000ffff0e7224 */ /* 0x000fe200078e00ff */
[----:B------:R-:W-:Y:S01]  /*4600*/  MOV R7, 0x1000 ;  /* 0x0000100000077802 */ /* 0x000fe20000000f00 */
[----:B------:R-:W3:Y:S01]  /*4610*/  LDCU UR30, c[0x0][0x374] ;  /* 0x00006e80ff1e77ac */ /* 0x000ee20008000800 */
[----:B------:R-:W4:Y:S01]  /*4620*/  LDC.64 R2, c[0x0][0x888] ;  /* 0x00022200ff027b82 */ /* 0x000f220000000a00 */
[----:B------:R-:W3:Y:S01]  /*4630*/  LDCU UR15, c[0x0][0xb0c] ;  /* 0x00016180ff0f77ac */ /* 0x000ee20008000800 */
[----:B------:R-:W2:Y:S06]  /*4640*/  LDCU UR46, c[0x0][0xb20] ;  /* 0x00016400ff2e77ac */ /* 0x000eac0008000800 */
[----:B------:R-:W4:Y:S01]  /*4650*/  LDC.64 R4, c[0x0][0x890] ;  /* 0x00022400ff047b82 */ /* 0x000f220000000a00 */
[----:B------:R-:W2:Y:S01]  /*4660*/  LDCU UR4, c[0x0][0xb30] ;  /* 0x00016600ff0477ac */ /* 0x000ea20008000800 */
[----:B------:R-:W-:Y:S01]  /*4670*/  UMOV UR21, 0x400 ;  /* 0x0000040000157882 */ /* 0x000fe20000000000 */
[----:B-1----:R-:W-:-:S02]  /*4680*/  UIMAD.WIDE.U32 UR6, UR31, UR48, URZ ;  /* 0x000000301f0672a5 */ /* 0x002fc4000f8e00ff */
[----:B---3--:R-:W-:Y:S02]  /*4690*/  UIMAD.WIDE.U32 UR8, UR30, UR51, URZ ;  /* 0x000000331e0872a5 */ /* 0x008fe4000f8e00ff */
[----:B------:R-:W-:Y:S02]  /*46a0*/  ULEA UR21, UR47, UR21, 0x18 ;  /* 0x000000152f157291 */ /* 0x000fe4000f8ec0ff */
[----:B------:R-:W-:Y:S02]  /*46b0*/  UPLOP3.LUT UP2, UPT, UPT, UPT, UPT, 0x40, 0x4 ;  /* 0x000000000004789c */ /* 0x000fe40003f4e870 */
[----:B------:R-:W-:Y:S01]  /*46c0*/  UIADD3 UR37, UPT, UPT, UR21, 0x38, URZ ;  /* 0x0000003815257890 */ /* 0x000fe2000fffe0ff */
[----:B------:R-:W-:Y:S01]  /*46d0*/  UMOV UR6, UR7 ;  /* 0x0000000700067c82 */ /* 0x000fe20008000000 */
[----:B------:R-:W-:Y:S01]  /*46e0*/  UMOV UR38, UR9 ;  /* 0x0000000900267c82 */ /* 0x000fe20008000000 */
[----:B------:R-:W-:Y:S02]  /*46f0*/  UISETP.GE.AND UP0, UPT, UR45, 0x1, UPT ;  /* 0x000000012d00788c */ /* 0x000fe4000bf06270 */
[----:B------:R-:W-:Y:S01]  /*4700*/  UISETP.NE.AND UP4, UPT, UR45, 0x1, UPT ;  /* 0x000000012d00788c */ /* 0x000fe2000bf85270 */
[----:B------:R-:W1:Y:S01]  /*4710*/  LDCU.64 UR22, c[0x0][0xb28] ;  /* 0x00016500ff1677ac */ /* 0x000e620008000a00 */
[----:B------:R-:W-:-:S02]  /*4720*/  UISETP.NE.AND UP6, UPT, UR15, 0x1, UPT ;  /* 0x000000010f00788c */ /* 0x000fc4000bfc5270 */
[----:B------:R-:W-:Y:S02]  /*4730*/  UISETP.NE.AND UP5, UPT, UR50, 0x1, UPT ;  /* 0x000000013200788c */ /* 0x000fe4000bfa5270 */
[----:B------:R-:W-:Y:S02]  /*4740*/  UIADD3 UR41, UPT, UPT, UR21, 0x20, URZ ;  /* 0x0000002015297890 */ /* 0x000fe4000fffe0ff */
[----:B------:R-:W-:Y:S02]  /*4750*/  UIADD3 UR33, UPT, UPT, UR21, 0x28, URZ ;  /* 0x0000002815217890 */ /* 0x000fe4000fffe0ff */
[----:B------:R-:W-:Y:S02]  /*4760*/  UIADD3 UR25, UPT, UPT, UR21, 0x30, URZ ;  /* 0x0000003015197890 */ /* 0x000fe4000fffe0ff */
[----:B------:R-:W-:Y:S02]  /*4770*/  UPRMT UR37, UR47, 0x654, UR37 ;  /* 0x000006542f257896 */ /* 0x000fe40008000025 */
[----:B------:R-:W-:-:S02]  /*4780*/  USHF.R.U32.HI UR39, URZ, UR49, UR6 ;  /* 0x00000031ff277299 */ /* 0x000fc40008011606 */
[----:B--2---:R-:W-:Y:S02]  /*4790*/  USHF.R.U32.HI UR38, URZ, UR46, UR38 ;  /* 0x0000002eff267299 */ /* 0x004fe40008011626 */
[----:B------:R-:W-:-:S11]  /*47a0*/  UISETP.NE.AND UP3, UPT, UR4, 0x1, UPT ;  /* 0x000000010400788c */ /* 0x000fd6000bf65270 */
.L_x_94:
[C---:B------:R-:W-:Y:S02]  /*47b0*/  LEA R12, R14.reuse, UR21, 0x3 ;  /* 0x000000150e0c7c11 */ /* 0x040fe4000f8e18ff */
[----:B------:R-:W-:Y:S02]  /*47c0*/  SHF.L.U32 R0, R13, 0x1f, RZ ;  /* 0x0000001f0d007819 */ /* 0x000fe400000006ff */
[----:B------:R-:W-:Y:S02]  /*47d0*/  LEA R8, R14, UR21, 0x4 ;  /* 0x000000150e087c11 */ /* 0x000fe4000f8e20ff */
[----:B--2---:R-:W2:Y:S02]  /*47e0*/  SYNCS.PHASECHK.TRANS64.TRYWAIT P0, [R12+URZ+0x70], R0 ;  /* 0x000070000c0075a7 */ /* 0x004ea400080011ff */
[----:B--2---:R-:W-:Y:S05]  /*47f0*/  @!P0 BRA `(.L_x_84) ;  /* 0x0000004c007c8947 */ /* 0x004fea0003800000 */
.L_x_173:
[----:B------:R-:W3:Y:S01]  /*4800*/  LDS.128 R8, [R8+0x100] ;  /* 0x0001000008087984 */ /* 0x000ee20000000c00 */
[----:B------:R-:W-:Y:S01]  /*4810*/  UISETP.GE.AND UP0, UPT, UR45, 0x1, UPT ;  /* 0x000000012d00788c */ /* 0x000fe2000bf06270 */
[----:B------:R-:W-:Y:S01]  /*4820*/  @!PT LDS RZ, [RZ] ;  /* 0x00000000fffff984 */ /* 0x000fe20000000800 */
[----:B------:R-:W-:Y:S01]  /*4830*/  @!PT LDS RZ, [RZ] ;  /* 0x00000000fffff984 */ /* 0x000fe20000000800 */
[----:B------:R-:W-:Y:S01]  /*4840*/  @!PT LDS RZ, [RZ] ;  /* 0x00000000fffff984 */ /* 0x000fe20000000800 */
[----:B------:R-:W-:Y:S01]  /*4850*/  @!PT LDS RZ, [RZ] ;  /* 0x00000000fffff984 */ /* 0x000fe20000000800 */
[----:B------:R1:W-:Y:S06]  /*4860*/  MEMBAR.ALL.CTA ;  /* 0x0000000000007992 */ /* 0x0003ec0000008000 */
[----:B-1----:R-:W1:Y:S01]  /*4870*/  FENCE.VIEW.ASYNC.S ;  /* 0x00000000000073c6 */ /* 0x002e620000000000 */
[----:B---3--:R-:W-:Y:S11]  /*4880*/  LOP3.LUT P0, RZ, R10, 0x1, RZ, 0xc0, !PT ;  /* 0x000000010aff7812 */ /* 0x008ff6000780c0ff */
[----:B------:R-:W-:Y:S02]  /*4890*/  @!UPT UIADD3 URZ, UPT, UPT, URZ, URZ, URZ ;  /* 0x000000fffffff290 */ /* 0x000fe4000fffe0ff */
[----:B-1----:R-:W-:Y:S01]  /*48a0*/  VOTEU.ANY UP1, P0 ;  /* 0x0000000000ff7886 */ /* 0x002fe20000020100 */
[----:B------:R-:W-:Y:S11]  /*48b0*/  PLOP3.LUT P0, PT, PT, PT, UP1, 0x80, 0x8 ;  /* 0x000000000008781c */ /* 0x000ff60003f0f018 */
[----:B------:R-:W-:Y:S02]  /*48c0*/  @!UPT UIADD3 URZ, UPT, UPT, URZ, URZ, URZ ;  /* 0x000000fffffff290 */ /* 0x000fe4000fffe0ff */
[----:B--2---:R-:W-:Y:S02]  /*48d0*/  @P0 SHF.R.U32.HI R0, RZ, 0x10, R9 ;  /* 0x00000010ff000819 */ /* 0x004fe40000011609 */
[----:B------:R-:W-:Y:S02]  /*48e0*/  @P0 MOV R6, R8 ;  /* 0x0000000800060202 */ /* 0x000fe40000000f00 */
[----:B------:R-:W-:Y:S01]  /*48f0*/  @P0 R2UR UR4, R0 ;  /* 0x00000000000402ca */ /* 0x000fe200000e0000 */
[----:B------:R-:W-:Y:S01]  /*4900*/  VIADD R0, R12, 0x80 ;  /* 0x000000800c007836 */ /* 0x000fe20000000000 */
[----:B------:R-:W-:Y:S02]  /*4910*/  @P0 LOP3.LUT R8, R9, 0xffff, RZ, 0xc0, !PT ;  /* 0x0000ffff09080812 */ /* 0x000fe400078ec0ff */
[----:B------:R-:W-:Y:S02]  /*4920*/  @P0 R2UR UR6, R6 ;  /* 0x00000000060602ca */ /* 0x000fe400000e0000 */
[----:B------:R-:W-:Y:S02]  /*4930*/  PRMT R0, RZ, 0x654, R0 ;  /* 0x00000654ff007816 */ /* 0x000fe40000000000 */
[----:B------:R-:W-:Y:S02]  /*4940*/  @P0 R2UR UR5, R8 ;  /* 0x00000000080502ca */ /* 0x000fe400000e0000 */
[----:B------:R1:W-:Y:S03]  /*4950*/  SYNCS.ARRIVE.TRANS64.RED.A1T0 RZ, [R0+URZ], RZ ;  /* 0x000000ff00ff79a7 */ /* 0x0003e600081004ff */
[----:B------:R-:W-:Y:S04]  /*4960*/  @UP1 UMOV UR29, UR4 ;  /* 0x00000004001d1c82 */ /* 0x000fe80008000000 */
[----:B------:R-:W-:Y:S04]  /*4970*/  @UP1 UMOV UR14, UR6 ;  /* 0x00000006000e1c82 */ /* 0x000fe80008000000 */
[----:B------:R-:W-:Y:S01]  /*4980*/  @UP1 UMOV UR13, UR5 ;  /* 0x00000005000d1c82 */ /* 0x000fe20008000000 */
[----:B------:R-:W-:Y:S05]  /*4990*/  BRA.U !UP0, `(.L_x_85) ;  /* 0x0000000108a47547 */ /* 0x000fea000b800000 */
[----:B------:R-:W-:Y:S02]  /*49a0*/  UIMAD.WIDE.U32 UR16, UR13, UR51, URZ ;  /* 0x000000330d1072a5 */ /* 0x000fe4000f8e00ff */
[----:B------:R-:W-:Y:S02]  /*49b0*/  UIMAD.WIDE.U32 UR18, UR14, UR48, URZ ;  /* 0x000000300e1272a5 */ /* 0x000fe4000f8e00ff */
[----:B------:R-:W-:Y:S02]  /*49c0*/  USEL UR4, UR30, UR38, !UP5 ;  /* 0x000000261e047287 */ /* 0x000fe4000e800000 */
[----:B------:R-:W-:Y:S02]  /*49d0*/  USEL UR7, UR31, UR39, !UP6 ;  /* 0x000000271f077287 */ /* 0x000fe4000f000000 */
[----:B------:R-:W-:Y:S02]  /*49e0*/  UIMAD.WIDE.U32 UR8, UR4, UR22, URZ ;  /* 0x00000016040872a5 */ /* 0x000fe4000f8e00ff */
[----:B------:R-:W-:Y:S01]  /*49f0*/  UIMAD.WIDE.U32 UR10, UR7, UR22, URZ ;  /* 0x00000016070a72a5 */ /* 0x000fe2000f8e00ff */
[----:B------:R-:W-:Y:S02]  /*4a00*/  UMOV UR5, UR17 ;  /* 0x0000001100057c82 */ /* 0x000fe40008000000 */
[----:B------:R-:W-:Y:S03]  /*4a10*/  USHF.R.U32.HI UR6, URZ, UR46, UR5 ;  /* 0x0000002eff067299 */ /* 0x000fe60008011605 */
[----:B------:R-:W-:Y:S01]  /*4a20*/  UMOV UR5, UR19 ;  /* 0x0000001300057c82 */ /* 0x000fe20008000000 */
[----:B------:R-:W-:Y:S02]  /*4a30*/  USEL UR6, UR13, UR6, !UP5 ;  /* 0x000000060d067287 */ /* 0x000fe4000e800000 */
[----:B------:R-:W-:Y:S03]  /*4a40*/  USHF.R.U32.HI UR12, URZ, UR49, UR5 ;  /* 0x00000031ff0c7299 */ /* 0x000fe60008011605 */
[----:B------:R-:W-:Y:S02]  /*4a50*/  UMOV UR5, UR9 ;  /* 0x0000000900057c82 */ /* 0x000fe40008000000 */
[----:B------:R-:W-:Y:S03]  /*4a60*/  @UP4 USHF.R.U32.HI UR4, URZ, UR23, UR5 ;  /* 0x00000017ff044299 */ /* 0x000fe60008011605 */
[----:B------:R-:W-:Y:S01]  /*4a70*/  UMOV UR5, UR11 ;  /* 0x0000000b00057c82 */ /* 0x000fe20008000000 */
[----:B------:R-:W-:Y:S02]  /*4a80*/  UIMAD UR4, UR45, UR4, URZ ;  /* 0x000000042d0472a4 */ /* 0x000fe4000f8e02ff */
[----:B------:R-:W-:Y:S02]  /*4a90*/  @UP4 USHF.R.U32.HI UR7, URZ, UR23, UR5 ;  /* 0x00000017ff074299 */ /* 0x000fe40008011605 */
[----:B------:R-:W-:Y:S02]  /*4aa0*/  UIMAD.WIDE.U32 UR10, UR6, UR22, URZ ;  /* 0x00000016060a72a5 */ /* 0x000fe4000f8e00ff */
[----:B------:R-:W-:Y:S02]  /*4ab0*/  USEL UR5, UR14, UR12, !UP6 ;  /* 0x0000000c0e057287 */ /* 0x000fe4000f000000 */
[----:B------:R-:W-:Y:S02]  /*4ac0*/  UIMAD UR8, UR45, UR7, URZ ;  /* 0x000000072d0872a4 */ /* 0x000fe4000f8e02ff */
[----:B------:R-:W-:Y:S03]  /*4ad0*/  UISETP.GE.AND UP0, UPT, UR6, UR4, UPT ;  /* 0x000000040600728c */ /* 0x000fe6000bf06270 */
[----:B------:R-:W-:Y:S01]  /*4ae0*/  UMOV UR4, UR11 ;  /* 0x0000000b00047c82 */ /* 0x000fe20008000000 */
[----:B------:R-:W-:Y:S02]  /*4af0*/  UISETP.GE.OR UP0, UPT, UR5, UR8, UP0 ;  /* 0x000000080500728c */ /* 0x000fe40008706670 */
[----:B------:R-:W-:Y:S02]  /*4b00*/  USHF.R.U32.HI UR4, URZ, UR23, UR4 ;  /* 0x00000017ff047299 */ /* 0x000fe40008011604 */
[----:B------:R-:W-:Y:S02]  /*4b10*/  UIMAD.WIDE.U32 UR8, UR5, UR22, URZ ;  /* 0x00000016050872a5 */ /* 0x000fe4000f8e00ff */
[----:B------:R-:W-:Y:S04]  /*4b20*/  USEL UR10, UR6, UR4, !UP4 ;  /* 0x00000004060a7287 */ /* 0x000fe8000e000000 */
[----:B------:R-:W-:Y:S01]  /*4b30*/  UIADD3 UR11, UPT, UPT, -UR10, URZ, URZ ;  /* 0x000000ff0a0b7290 */ /* 0x000fe2000fffe1ff */
[----:B------:R-:W-:Y:S02]  /*4b40*/  @!UP0 UMOV UR4, UR9 ;  /* 0x0000000900048c82 */ /* 0x000fe40008000000 */
[----:B------:R-:W-:Y:S02]  /*4b50*/  @!UP0 USHF.R.U32.HI UR4, URZ, UR23, UR4 ;  /* 0x00000017ff048299 */ /* 0x000fe40008011604 */
[----:B------:R-:W-:Y:S02]  /*4b60*/  UIMAD UR8, UR45, UR11, UR6 ;  /* 0x0000000b2d0872a4 */ /* 0x000fe4000f8e0206 */
[----:B------:R-:W-:Y:S04]  /*4b70*/  @!UP0 USEL UR4, UR5, UR4, !UP4 ;  /* 0x0000000405048287 */ /* 0x000fe8000e000000 */
[----:B------:R-:W-:Y:S02]  /*4b80*/  @!UP0 UIMAD UR7, UR7, UR8, UR4 ;  /* 0x00000008070782a4 */ /* 0x000fe4000f8e0204 */
[----:B------:R-:W-:Y:S02]  /*4b90*/  @!UP0 UIADD3 UR9, UPT, UPT, UR10, -UR4, URZ ;  /* 0x800000040a098290 */ /* 0x000fe4000fffe0ff */
[----:B------:R-:W-:Y:S02]  /*4ba0*/  UIADD3 UR8, UPT, UPT, -UR6, URZ, URZ ;  /* 0x000000ff06087290 */ /* 0x000fe4000fffe1ff */
[----:B------:R-:W-:Y:S02]  /*4bb0*/  UIADD3 UR4, UPT, UPT, -UR5, URZ, URZ ;  /* 0x000000ff05047290 */ /* 0x000fe4000fffe1ff */
[----:B------:R-:W-:Y:S03]  /*4bc0*/  @!UP0 UIMAD UR6, UR9, UR45, UR5 ;  /* 0x0000002d090682a4 */ /* 0x000fe6000f8e0205 */
[----:B------:R-:W-:Y:S01]  /*4bd0*/  @!UP0 UMOV UR5, UR7 ;  /* 0x0000000700058c82 */ /* 0x000fe20008000000 */
[----:B------:R-:W-:Y:S02]  /*4be0*/  UIMAD UR7, UR15, UR4, UR14 ;  /* 0x000000040f0772a4 */ /* 0x000fe4000f8e020e */
[----:B------:R-:W-:Y:S02]  /*4bf0*/  UIMAD UR4, UR50, UR8, UR13 ;  /* 0x00000008320472a4 */ /* 0x000fe4000f8e020d */
[----:B------:R-:W-:Y:S02]  /*4c00*/  UIMAD UR14, UR5, UR15, UR7 ;  /* 0x0000000f050e72a4 */ /* 0x000fe4000f8e0207 */
[----:B------:R-:W-:Y:S11]  /*4c10*/  UIMAD UR13, UR6, UR50, UR4 ;  /* 0x00000032060d72a4 */ /* 0x000ff6000f8e0204 */
[----:B------:R-:W-:Y:S01]  /*4c20*/  @!UPT UIADD3 URZ, UPT, UPT, URZ, URZ, URZ ;  /* 0x000000fffffff290 */ /* 0x000fe2000fffe0ff */
.L_x_85:
[----:B------:R-:W2:Y:S01]  /*4c30*/  @!UP3 LDCU.128 UR8, c[0x0][0xb10] ;  /* 0x00016200ff08b7ac */ /* 0x000ea20008000c00 */
[C---:B----4-:R-:W-:Y:S02]  /*4c40*/  ISETP.NE.U32.AND P1, PT, R4.reuse, RZ, PT ;  /* 0x000000ff0400720c */ /* 0x050fe40003f25070 */
[----:B------:R-:W-:Y:S02]  /*4c50*/  ISETP.NE.U32.AND P0, PT, R4, RZ, PT ;  /* 0x000000ff0400720c */ /* 0x000fe40003f05070 */
[C---:B------:R-:W-:Y:S02]  /*4c60*/  ISETP.NE.AND.EX P1, PT, R5.reuse, RZ, PT, P1 ;  /* 0x000000ff0500720c */ /* 0x040fe40003f25310 */
[----:B------:R-:W-:Y:S01]  /*4c70*/  ISETP.NE.AND.EX P0, PT, R5, RZ, PT, P0 ;  /* 0x000000ff0500720c */ /* 0x000fe20003f05300 */
[----:B------:R-:W3:Y:S01]  /*4c80*/  @!UP3 LDCU UR5, c[0x0][0xb0c] ;  /* 0x00016180ff05b7ac */ /* 0x000ee20008000800 */
[----:B------:R-:W-:Y:S01]  /*4c90*/  SHF.L.U32 R9, R15, 0x1f, RZ ;  /* 0x0000001f0f097819 */ /* 0x000fe200000006ff */
[----:B------:R-:W-:Y:S02]  /*4ca0*/  USHF.L.U32 UR42, UR28, 0x7, URZ ;  /* 0x000000071c2a7899 */ /* 0x000fe400080006ff */
[----:B------:R-:W-:Y:S02]  /*4cb0*/  USHF.L.U32 UR43, UR20, 0x6, URZ ;  /* 0x00000006142b7899 */ /* 0x000fe400080006ff */
[----:B--2---:R-:W-:Y:S07]  /*4cc0*/  UIMAD.WIDE.U32 UR6, UR14, UR8, URZ ;  /* 0x000000080e0672a5 */ /* 0x004fee000f8e00ff */
[----:B------:R-:W-:Y:S01]  /*4cd0*/  @!UP3 UMOV UR4, UR7 ;  /* 0x000000070004bc82 */ /* 0x000fe20008000000 */
[----:B---3--:R-:W-:Y:S02]  /*4ce0*/  @!UP3 UISETP.NE.AND UP0, UPT, UR5, 0x1, UPT ;  /* 0x000000010500b88c */ /* 0x008fe4000bf05270 */
[----:B------:R-:W-:Y:S02]  /*4cf0*/  @!UP3 USHF.R.U32.HI UR4, URZ, UR9, UR4 ;  /* 0x00000009ff04b299 */ /* 0x000fe40008011604 */
[----:B------:R-:W-:Y:S02]  /*4d00*/  UIMAD.WIDE.U32 UR6, UR13, UR11, URZ ;  /* 0x0000000b0d0672a5 */ /* 0x000fe4000f8e00ff */
[----:B------:R-:W-:Y:S02]  /*4d10*/  @!UP3 USEL UR8, UR14, UR4, !UP0 ;  /* 0x000000040e08b287 */ /* 0x000fe4000c000000 */
[----:B------:R-:W-:Y:S03]  /*4d20*/  @!UP3 UISETP.NE.AND UP0, UPT, UR10, 0x1, UPT ;  /* 0x000000010a00b88c */ /* 0x000fe6000bf05270 */
[----:B------:R-:W-:Y:S02]  /*4d30*/  @!UP3 UMOV UR6, UR7 ;  /* 0x000000070006bc82 */ /* 0x000fe40008000000 */
[----:B------:R-:W2:Y:S02]  /*4d40*/  @!UP3 LDCU UR4, c[0x0][0xb20] ;  /* 0x00016400ff04b7ac */ /* 0x000ea40008000800 */
[----:B--2---:R-:W-:Y:S04]  /*4d50*/  @!UP3 USHF.R.U32.HI UR6, URZ, UR4, UR6 ;  /* 0x00000004ff06b299 */ /* 0x004fe80008011606 */
[----:B------:R-:W-:Y:S04]  /*4d60*/  @!UP3 USEL UR6, UR13, UR6, !UP0 ;  /* 0x000000060d06b287 */ /* 0x000fe8000c000000 */
[----:B------:R-:W-:Y:S02]  /*4d70*/  @!UP3 UIADD3 UR4, UPT, UPT, -UR8, UR6, URZ ;  /* 0x000000060804b290 */ /* 0x000fe4000fffe1ff */
[----:B------:R-:W-:Y:S02]  /*4d80*/  @!UP3 UIADD3 UR6, UPT, UPT, UR8, -UR6, URZ ;  /* 0x800000060806b290 */ /* 0x000fe4000fffe0ff */
[----:B------:R-:W-:Y:S02]  /*4d90*/  @!UP3 UIMAD UR14, UR4, UR5, UR14 ;  /* 0x00000005040eb2a4 */ /* 0x000fe4000f8e020e */
[----:B------:R-:W-:Y:S01]  /*4da0*/  @!UP3 UIMAD UR13, UR6, UR10, UR13 ;  /* 0x0000000a060db2a4 */ /* 0x000fe2000f8e020d */
[----:B------:R-:W-:Y:S11]  /*4db0*/  BRA.U UP2, `(.L_x_86) ;  /* 0x0000000102107547 */ /* 0x000ff6000b800000 */
[----:B------:R-:W-:Y:S04]  /*4dc0*/  MOV R6, UR52 ;  /* 0x0000003400067c02 */ /* 0x000fe80008000f00 */
[----:B------:R-:W-:Y:S04]  /*4dd0*/  SHF.L.U32 R6, R6, 0x1f, RZ ;  /* 0x0000001f06067819 */ /* 0x000fe800000006ff */
[----:B------:R-:W2:Y:S02]  /*4de0*/  SYNCS.PHASECHK.TRANS64.TRYWAIT P2, [UR21+0x68], R6 ;  /* 0x00006806ff0075a7 */ /* 0x000ea40008041115 */
[----:B--2---:R-:W-:Y:S05]  /*4df0*/  @!P2 BRA `(.L_x_87) ;  /* 0x000000480010a947 */ /* 0x004fea0003800000 */
.L_x_86:
[----:B------:R-:W-:Y:S05]  /*4e00*/  @!P1 BRA `(.L_x_88) ;  /* 0x0000000000309947 */ /* 0x000fea0003800000 */
[----:B------:R-:W-:Y:S01]  /*4e10*/  ISETP.NE.U32.AND P1, PT, R2, RZ, PT ;  /* 0x000000ff0200720c */ /* 0x000fe20003f25070 */
[----:B------:R-:W2:Y:S01]  /*4e20*/  LDCU.64 UR4, c[0x0][0x358] ;  /* 0x00006b00ff0477ac */ /* 0x000ea20008000a00 */
[----:B------:R-:W-:Y:S02]  /*4e30*/  IMAD.MOV.U32 R50, RZ, RZ, 0x1 ;  /* 0x00000001ff327424 */ /* 0x000fe400078e00ff */
[----:B------:R-:W-:Y:S11]  /*4e40*/  ISETP.NE.AND.EX P1, PT, R3, RZ, PT, P1 ;  /* 0x000000ff0300720c */ /* 0x000ff60003f25310 */
[----:B------:R-:W-:Y:S02]  /*4e50*/  @!UPT UIADD3 URZ, UPT, UPT, URZ, URZ, URZ ;  /* 0x000000fffffff290 */ /* 0x000fe4000fffe0ff */
[----:B------:R-:W3:Y:S01]  /*4e60*/  @P1 LDC.64 R10, c[0x0][0x888] ;  /* 0x00022200ff0a1b82 */ /* 0x000ee20000000a00 */
[----:B-1----:R-:W-:Y:S04]  /*4e70*/  @P1 IMAD R0, R4, UR36, RZ ;  /* 0x0000002404001c24 */ /* 0x002fe8000f8e02ff */
[----:B---3--:R-:W-:Y:S04]  /*4e80*/  @P1 IMAD.WIDE R10, R0, 0x4, R10 ;  /* 0x00000004000a1825 */ /* 0x008fe800078e020a */
[----:B------:R-:W-:Y:S01]  /*4e90*/  HFMA2 R0, -RZ, RZ, 0, 5.9604644775390625e-08 ;  /* 0x00000001ff007431 */ /* 0x000fe200000001ff */
[----:B--2--5:R2:W5:Y:S04]  /*4ea0*/  @P1 LDG.E R27, desc[UR4][R10.64] ;  /* 0x000000040a1b1981 */ /* 0x024568000c1e1900 */
[----:B------:R-:W-:Y:S01]  /*4eb0*/  @!P1 PRMT R50, R0, 0x7610, R50 ;  /* 0x0000761000329816 */ /* 0x000fe20000000032 */
[----:B--2---:R-:W3:Y:S06]  /*4ec0*/  @!P1 LDC R27, c[0x0][0x880] ;  /* 0x00022000ff1b9b82 */ /* 0x004eec0000000800 */
.L_x_88:
[----:B---3-5:R-:W-:Y:S01]  /*4ed0*/  @!P0 FSETP.EQ.AND P1, PT, R27, RZ, PT ;  /* 0x000000ff1b00820b */ /* 0x028fe20003f22000 */
[----:B------:R-:W-:Y:S01]  /*4ee0*/  @!UPT UIADD3 URZ, UPT, UPT, URZ, URZ, URZ ;  /* 0x000000fffffff290 */ /* 0x000fe2000fffe0ff */
[----:B------:R-:W-:Y:S11]  /*4ef0*/  @!P0 BRA `(.L_x_89) ;  /* 0x0000000000188947 */ /* 0x000ff60003800000 */
[----:B------:R-:W-:Y:S02]  /*4f00*/  LOP3.LUT P0, RZ, R50, 0xff, RZ, 0xc0, !PT ;  /* 0x000000ff32ff7812 */ /* 0x000fe4000780c0ff */
[----:B------:R-:W-:Y:S04]  /*4f10*/  ISETP.NE.U32.AND P1, PT, R2, RZ, PT ;  /* 0x000000ff0200720c */ /* 0x000fe80003f25070 */
[----:B------:R-:W-:Y:S04]  /*4f20*/  ISETP.NE.AND.EX P1, PT, R3, RZ, PT, P1 ;  /* 0x000000ff0300720c */ /* 0x000fe80003f25310 */
[----:B------:R-:W-:Y:S03]  /*4f30*/  PLOP3.LUT P1, PT, P1, PT, PT, 0x8, 0x80 ;  /* 0x000000000080781c */ /* 0x000fe60000f2e170 */
[----:B------:R-:W-:Y:S11]  /*4f40*/  @P0 FSETP.EQ.AND P1, PT, R27, RZ, PT ;  /* 0x000000ff1b00020b */ /* 0x000ff60003f22000 */
[----:B------:R-:W-:Y:S02]  /*4f50*/  @!UPT UIADD3 URZ, UPT, UPT, URZ, URZ, URZ ;  /* 0x000000fffffff290 */ /* 0x000fe4000fffe0ff */
.L_x_89:
[----:B------:R-:W2:Y:S01]  /*4f60*/  SYNCS.PHASECHK.TRANS64.TRYWAIT P2, [UR21+0x40], R9 ;  /* 0x00004009ff0075a7 */ /* 0x000ea20008041115 */
[----:B------:R-:W-:Y:S04]  /*4f70*/  ELECT P0, URZ, PT ;  /* 0x0000000000ff782f */ /* 0x000fe80003800000 */
[----:B------:R-:W-:Y:S11]  /*4f80*/  PLOP3.LUT P1, PT, P1, P0, PT, 0xf2, 0x2f ;  /* 0x00000000002f781c */ /* 0x000ff60000f21e72 */
[----:B------:R-:W-:Y:S02]  /*4f90*/  @!UPT UIADD3 URZ, UPT, UPT, URZ, URZ, URZ ;  /* 0x000000fffffff290 */ /* 0x000fe4000fffe0ff */
[----:B------:R-:W-:Y:S05]  /*4fa0*/  @!P1 IADD3 R8, P0, PT, R16, 0x580, RZ ;  /* 0x0000058010089810 */ /* 0x000fea0007f1e0ff */
[----:B-1----:R-:W-:Y:S01]  /*4fb0*/  @!P1 IMAD.X R6, RZ, RZ, R17, P0 ;  /* 0x000000ffff069224 */ /* 0x002fe200000e0611 */
[----:B--2---:R-:W-:Y:S07]  /*4fc0*/  @!P2 BRA `(.L_x_90) ;  /* 0x0000004400b4a947 */ /* 0x004fee0003800000 */
.L_x_176:
[----:B------:R-:W-:Y:S01]  /*4fd0*/  @!P1 R2UR UR5, R8 ;  /* 0x00000000080592ca */ /* 0x000fe200000e0000 */
[----:B------:R-:W-:Y:S01]  /*4fe0*/  VOTEU.ALL UP0, P1 ;  /* 0x0000000000ff7886 */ /* 0x000fe20000800000 */
[----:B------:R-:W-:Y:S01]  /*4ff0*/  @!P1 R2UR UR4, R6 ;  /* 0x00000000060492ca */ /* 0x000fe200000e0000 */
[----:B------:R-:W-:Y:S01]  /*5000*/  UMOV UR16, 0x0 ;  /* 0x0000000000107882 */ /* 0x000fe20000000000 */
[----:B------:R-:W-:Y:S01]  /*5010*/  UMOV UR17, 0x10000000 ;  /* 0x1000000000117882 */ /* 0x000fe20000000000 */
[----:B------:R-:W-:Y:S01]  /*5020*/  UMOV UR44, UR36 ;  /* 0x00000024002c7c82 */ /* 0x000fe20008000000 */
[----:B------:R-:W-:Y:S01]  /*5030*/  @!UP0 UIADD3 UR40, UPT, UPT, UR21, 0x200, URZ ;  /* 0x0000020015288890 */ /* 0x000fe2000fffe0ff */
[----:B-1----:R-:W-:Y:S01]  /*5040*/  @!P1 IMAD.MOV.U32 R0, RZ, RZ, 0x1000 ;  /* 0x00001000ff009424 */ /* 0x002fe200078e00ff */
[----:B------:R-:W-:Y:S01]  /*5050*/  @!UP0 UIADD3 UR10, UPT, UPT, UR42, 0x40, URZ ;  /* 0x000000402a0a8890 */ /* 0x000fe2000fffe0ff */
[----:B------:R-:W-:Y:S01]  /*5060*/  @!P1 IADD3 R8, P0, PT, R16, 0x580, RZ ;  /* 0x0000058010089810 */ /* 0x000fe20007f1e0ff */
[----:B------:R-:W-:Y:S01]  /*5070*/  @!UP0 UIADD3 UR8, UPT, UPT, UR21, 0xa00, URZ ;  /* 0x00000a0015088890 */ /* 0x000fe2000fffe0ff */
[----:B------:R-:W-:Y:S02]  /*5080*/  VOTEU.ALL UP0, P1 ;  /* 0x0000000000ff7886 */ /* 0x000fe40000800000 */
[----:B------:R-:W-:Y:S01]  /*5090*/  IMAD.U32 R10, RZ, RZ, UR5 ;  /* 0x00000005ff0a7e24 */ /* 0x000fe2000f8e00ff */
[----:B------:R-:W-:Y:S01]  /*50a0*/  UMOV UR9, UR41 ;  /* 0x0000002900097c82 */ /* 0x000fe20008000000 */
[----:B------:R-:W-:Y:S01]  /*50b0*/  IMAD.U32 R11, RZ, RZ, UR4 ;  /* 0x00000004ff0b7e24 */ /* 0x000fe2000f8e00ff */
[----:B------:R-:W-:Y:S01]  /*50c0*/  UMOV UR11, UR43 ;  /* 0x0000002b000b7c82 */ /* 0x000fe20008000000 */
[----:B------:R-:W-:Y:S01]  /*50d0*/  UMOV UR12, UR36 ;  /* 0x00000024000c7c82 */ /* 0x000fe20008000000 */
[----:B------:R-:W-:Y:S01]  /*50e0*/  @!P1 R2UR UR4, R10 ;  /* 0x000000000a0492ca */ /* 0x000fe200000e0000 */
[----:B------:R-:W-:Y:S01]  /*50f0*/  UPRMT UR6, UR47, 0x654, UR41 ;  /* 0x000006542f067896 */ /* 0x000fe20008000029 */
[----:B------:R-:W-:Y:S01]  /*5100*/  @!P1 R2UR UR5, R11 ;  /* 0x000000000b0592ca */ /* 0x000fe200000e0000 */
[----:B------:R-:W-:Y:S11]  /*5110*/  @!P1 IMAD.X R6, RZ, RZ, R17, P0 ;  /* 0x000000ffff069224 */ /* 0x000ff600000e0611 */
[----:B------:R-:W-:Y:S01]  /*5120*/  @!UPT UIADD3 URZ, UPT, UPT, URZ, URZ, URZ ;  /* 0x000000fffffff290 */ /* 0x000fe2000fffe0ff */
[----:B------:R1:W-:Y:S01]  /*5130*/  @!UP0 UTMALDG.3D [UR40], [UR4], desc[UR16] ;  /* 0x00001028040085b4 */ /* 0x0003e20008011000 */
[----:B------:R-:W-:Y:S05]  /*5140*/  VOTEU.ALL UP0, P1 ;  /* 0x0000000000ff7886 */ /* 0x000fea0000800000 */
[----:B------:R1:W-:Y:S01]  /*5150*/  @!UP0 UTMALDG.3D [UR8], [UR4], desc[UR16] ;  /* 0x00001008040085b4 */ /* 0x0003e20008011000 */
[----:B------:R1:W-:Y:S01]  /*5160*/  @!P1 SYNCS.ARRIVE.TRANS64.RED.A0TR RZ, [UR21+0x20], R0 ;  /* 0x00002000ffff99a7 */ /* 0x0003e20008300415 */
[----:B------:R-:W-:Y:S01]  /*5170*/  SYNCS.ARRIVE.TRANS64.RED.A1T0 RZ, [UR6], RZ ;  /* 0x000000ffffff79a7 */ /* 0x000fe20008100406 */
[----:B------:R-:W2:Y:S02]  /*5180*/  SYNCS.PHASECHK.TRANS64.TRYWAIT P2, [UR21+0x48], R9 ;  /* 0x00004809ff0075a7 */ /* 0x000ea40008041115 */
[----:B-12---:R-:W-:Y:S05]  /*5190*/  @!P2 BRA `(.L_x_91) ;  /* 0x000000440058a947 */ /* 0x006fea0003800000 */
.L_x_178:
        /* <DEDUP_REMOVED lines=10> */
[----:B------:R-:W-:Y:S02]  /*5240*/  @!UP0 UIADD3 UR10, UPT, UPT, UR42, 0x50, URZ ;  /* 0x000000502a0a8890 */ /* 0x000fe4000fffe0ff */
[----:B------:R-:W-:Y:S01]  /*5250*/  @!UP0 UIADD3 UR8, UPT, UPT, UR21, 0x1a00, URZ ;  /* 0x00001a0015088890 */ /* 0x000fe2000fffe0ff */
[----:B------:R-:W-:Y:S01]  /*5260*/  IMAD.U32 R10, RZ, RZ, UR5 ;  /* 0x00000005ff0a7e24 */ /* 0x000fe2000f8e00ff */
[----:B------:R-:W-:Y:S01]  /*5270*/  VOTEU.ALL UP0, P1 ;  /* 0x0000000000ff7886 */ /* 0x000fe20000800000 */
[----:B------:R-:W-:Y:S01]  /*5280*/  IMAD.U32 R11, RZ, RZ, UR4 ;  /* 0x00000004ff0b7e24 */ /* 0x000fe2000f8e00ff */
[----:B------:R-:W-:Y:S01]  /*5290*/  UMOV UR9, UR33 ;  /* 0x0000002100097c82 */ /* 0x000fe20008000000 */
[----:B------:R-:W-:Y:S01]  /*52a0*/  UMOV UR11, UR43 ;  /* 0x0000002b000b7c82 */ /* 0x000fe20008000000 */
[----:B------:R-:W-:Y:S01]  /*52b0*/  @!P1 R2UR UR4, R10 ;  /* 0x000000000a0492ca */ /* 0x000fe200000e0000 */
[----:B------:R-:W-:Y:S01]  /*52c0*/  UMOV UR12, UR36 ;  /* 0x00000024000c7c82 */ /* 0x000fe20008000000 */
[----:B------:R-:W-:Y:S01]  /*52d0*/  @!P1 R2UR UR5, R11 ;  /* 0x000000000b0592ca */ /* 0x000fe200000e0000 */
[----:B------:R-:W-:Y:S01]  /*52e0*/  UPRMT UR6, UR47, 0x654, UR33 ;  /* 0x000006542f067896 */ /* 0x000fe20008000021 */
[----:B------:R-:W-:Y:S11]  /*52f0*/  @!P1 IMAD.X R6, RZ, RZ, R17, P0 ;  /* 0x000000ffff069224 */ /* 0x000ff600000e0611 */
[----:B------:R1:W-:Y:S01]  /*5300*/  @!UP0 UTMALDG.3D [UR32], [UR4], desc[UR16] ;  /* 0x00001020040085b4 */ /* 0x0003e20008011000 */
[----:B------:R-:W-:Y:S05]  /*5310*/  VOTEU.ALL UP0, P1 ;  /* 0x0000000000ff7886 */ /* 0x000fea0000800000 */
[----:B------:R1:W-:Y:S01]  /*5320*/  @!UP0 UTMALDG.3D [UR8], [UR4], desc[UR16] ;  /* 0x00001008040085b4 */ /* 0x0003e20008011000 */
[----:B------:R1:W-:Y:S01]  /*5330*/  @!P1 SYNCS.ARRIVE.TRANS64.RED.A0TR RZ, [UR21+0x28], R0 ;  /* 0x00002800ffff99a7 */ /* 0x0003e20008300415 */
[----:B------:R-:W-:Y:S01]  /*5340*/  SYNCS.ARRIVE.TRANS64.RED.A1T0 RZ, [UR6], RZ ;  /* 0x000000ffffff79a7 */ /* 0x000fe20008100406 */
[----:B------:R-:W2:Y:S02]  /*5350*/  SYNCS.PHASECHK.TRANS64.TRYWAIT P2, [UR21+0x50], R9 ;  /* 0x00005009ff0075a7 */ /* 0x000ea40008041115 */
[----:B-12---:R-:W-:Y:S05]  /*5360*/  @!P2 BRA `(.L_x_92) ;  /* 0x0000004000fca947 */ /* 0x006fea0003800000 */
.L_x_180:
        /* <DEDUP_REMOVED lines=9> */
[----:B------:R-:W-:Y:S01]  /*5400*/  VIADD R14, R14, 0x1 ;  /* 0x000000010e0e7836 */ /* 0x000fe20000000000 */
        /* <DEDUP_REMOVED lines=10> */
[----:B------:R-:W-:Y:S01]  /*54b0*/  UMOV UR12, UR36 ;  /* 0x00000024000c7c82 */ /* 0x000fe20008000000 */
[----:B------:R-:W-:Y:S11]  /*54c0*/  UPRMT UR6, UR47, 0x654, UR25 ;  /* 0x000006542f067896 */ /* 0x000ff60008000019 */
[----:B------:R1:W-:Y:S01]  /*54d0*/  @!UP0 UTMALDG.3D [UR24], [UR4], desc[UR16] ;  /* 0x00001018040085b4 */ /* 0x0003e20008011000 */
[----:B------:R-:W-:Y:S05]  /*54e0*/  VOTEU.ALL UP0, P1 ;  /* 0x0000000000ff7886 */ /* 0x000fea0000800000 */
[----:B------:R1:W-:Y:S01]  /*54f0*/  @!UP0 UTMALDG.3D [UR8], [UR4], desc[UR16] ;  /* 0x00001008040085b4 */ /* 0x0003e20008011000 */
[----:B------:R1:W-:Y:S01]  /*5500*/  @!P1 SYNCS.ARRIVE.TRANS64.RED.A0TR RZ, [UR21+0x30], R0 ;  /* 0x00003000ffff99a7 */ /* 0x0003e20008300415 */
[----:B------:R-:W-:Y:S01]  /*5510*/  SYNCS.ARRIVE.TRANS64.RED.A1T0 RZ, [UR6], RZ ;  /* 0x000000ffffff79a7 */ /* 0x000fe20008100406 */
[----:B------:R-:W2:Y:S02]  /*5520*/  SYNCS.PHASECHK.TRANS64.TRYWAIT P0, [UR21+0x58], R9 ;  /* 0x00005809ff0075a7 */ /* 0x000ea40008001115 */
[----:B-12---:R-:W-:Y:S05]  /*5530*/  @!P0 BRA `(.L_x_93) ;  /* 0x0000004000a08947 */ /* 0x006fea0003800000 */
.L_x_182:
[----:B------:R-:W-:Y:S01]  /*5540*/  UPLOP3.LUT UP2, UPT, UPT, UPT, UPT, 0x80, 0x8 ;  /* 0x000000000008789c */ /* 0x000fe20003f4f070 */
[----:B------:R-:W-:Y:S01]  /*5550*/  @!P1 IADD3 R6, P0, PT, R16, 0x580, RZ ;  /* 0x0000058010069810 */ /* 0x000fe20007f1e0ff */
[----:B------:R-:W-:Y:S01]  /*5560*/  UMOV UR6, 0x0 ;  /* 0x0000000000067882 */ /* 0x000fe20000000000 */
[----:B------:R-:W-:Y:S01]  /*5570*/  UMOV UR7, 0x10000000 ;  /* 0x1000000000077882 */ /* 0x000fe20000000000 */
[----:B------:R-:W-:Y:S01]  /*5580*/  VOTEU.ALL UP0, P1 ;  /* 0x0000000000ff7886 */ /* 0x000fe20000800000 */
[----:B------:R-:W-:Y:S01]  /*5590*/  @!P1 R2UR UR5, R6 ;  /* 0x00000000060592ca */ /* 0x000fe200000e0000 */
[----:B-1----:R-:W-:Y:S01]  /*55a0*/  @!P1 IMAD.X R0, RZ, RZ, R17, P0 ;  /* 0x000000ffff009224 */ /* 0x002fe200000e0611 */
[----:B------:R-:W-:Y:S01]  /*55b0*/  UMOV UR19, UR43 ;  /* 0x0000002b00137c82 */ /* 0x000fe20008000000 */
[----:B------:R-:W-:Y:S01]  /*55c0*/  UMOV UR20, UR36 ;  /* 0x0000002400147c82 */ /* 0x000fe20008000000 */
[----:B------:R-:W-:Y:S01]  /*55d0*/  @!UP0 UIADD3 UR18, UPT, UPT, UR42, 0x30, URZ ;  /* 0x000000302a128890 */ /* 0x000fe2000fffe0ff */
[----:B------:R-:W-:Y:S01]  /*55e0*/  R2UR UR24, R52 ;  /* 0x00000000341872ca */ /* 0x000fe200000e0000 */
[----:B------:R-:W-:Y:S01]  /*55f0*/  @!UP0 UIADD3 UR16, UPT, UPT, UR21, 0x3200, URZ ;  /* 0x0000320015108890 */ /* 0x000fe2000fffe0ff */
[----:B------:R-:W-:Y:S01]  /*5600*/  @!P1 R2UR UR4, R0 ;  /* 0x00000000000492ca */ /* 0x000fe200000e0000 */
[----:B------:R-:W-:Y:S01]  /*5610*/  @!UP0 UIADD3 UR17, UPT, UPT, UR21, 0x38, URZ ;  /* 0x0000003815118890 */ /* 0x000fe2000fffe0ff */
[----:B------:R-:W-:Y:S01]  /*5620*/  ISETP.NE.AND P0, PT, R14, 0x2, PT ;  /* 0x000000020e00780c */ /* 0x000fe20003f05270 */
[----:B------:R-:W-:Y:S01]  /*5630*/  @!UP0 UIADD3 UR10, UPT, UPT, UR42, 0x70, URZ ;  /* 0x000000702a0a8890 */ /* 0x000fe2000fffe0ff */
[----:B------:R-:W-:Y:S01]  /*5640*/  LOP3.LUT R15, R15, 0x1, RZ, 0x3c, !PT ;  /* 0x000000010f0f7812 */ /* 0x000fe200078e3cff */
[----:B------:R-:W-:Y:S01]  /*5650*/  @!UP0 UIADD3 UR8, UPT, UPT, UR21, 0x3a00, URZ ;  /* 0x00003a0015088890 */ /* 0x000fe2000fffe0ff */
[----:B------:R-:W-:Y:S01]  /*5660*/  IMAD.U32 R8, RZ, RZ, UR5 ;  /* 0x00000005ff087e24 */ /* 0x000fe2000f8e00ff */
[----:B------:R-:W-:Y:S01]  /*5670*/  VOTEU.ALL UP0, P1 ;  /* 0x0000000000ff7886 */ /* 0x000fe20000800000 */
[----:B------:R-:W-:Y:S01]  /*5680*/  UMOV UR11, UR43 ;  /* 0x0000002b000b7c82 */ /* 0x000fe20008000000 */
[----:B------:R-:W-:Y:S01]  /*5690*/  UMOV UR12, UR36 ;  /* 0x00000024000c7c82 */ /* 0x000fe20008000000 */
[----:B------:R-:W-:Y:S01]  /*56a0*/  UMOV UR9, UR17 ;  /* 0x0000001100097c82 */ /* 0x000fe20008000000 */
[----:B------:R-:W-:Y:S01]  /*56b0*/  SEL R0, RZ, 0x1, P0 ;  /* 0x00000001ff007807 */ /* 0x000fe20000000000 */
[----:B------:R-:W-:Y:S01]  /*56c0*/  UIADD3 UR28, UPT, UPT, UR13, UR24, URZ ;  /* 0x000000180d1c7290 */ /* 0x000fe2000fffe0ff */
[----:B------:R-:W-:Y:S01]  /*56d0*/  IMAD.U32 R9, RZ, RZ, UR4 ;  /* 0x00000004ff097e24 */ /* 0x000fe2000f8e00ff */
[----:B------:R-:W-:Y:S01]  /*56e0*/  @!P1 R2UR UR4, R8 ;  /* 0x00000000080492ca */ /* 0x000fe200000e0000 */
[----:B------:R-:W-:Y:S01]  /*56f0*/  UMOV UR36, UR29 ;  /* 0x0000001d00247c82 */ /* 0x000fe20008000000 */
[----:B------:R-:W-:Y:S02]  /*5700*/  LOP3.LUT R13, R13, R0, RZ, 0x3c, !PT ;  /* 0x000000000d0d7212 */ /* 0x000fe400078e3cff */
[----:B------:R-:W-:Y:S02]  /*5710*/  @!P1 R2UR UR5, R9 ;  /* 0x00000000090592ca */ /* 0x000fe400000e0000 */
[----:B------:R-:W-:Y:S11]  /*5720*/  SEL R14, R14, RZ, P0 ;  /* 0x000000ff0e0e7207 */ /* 0x000ff60000000000 */
[----:B------:R1:W-:Y:S01]  /*5730*/  @!UP0 UTMALDG.3D [UR16], [UR4], desc[UR6] ;  /* 0x00000610040085b4 */ /* 0x0003e20008011000 */
[----:B------:R-:W-:Y:S05]  /*5740*/  VOTEU.ALL UP0, P1 ;  /* 0x0000000000ff7886 */ /* 0x000fea0000800000 */
[----:B------:R2:W-:Y:S01]  /*5750*/  @!UP0 UTMALDG.3D [UR8], [UR4], desc[UR6] ;  /* 0x00000608040085b4 */ /* 0x0005e20008011000 */
[----:B------:R2:W-:Y:S01]  /*5760*/  @!P1 SYNCS.ARRIVE.TRANS64.RED.A0TR RZ, [UR21+0x38], R7 ;  /* 0x00003807ffff99a7 */ /* 0x0005e20008300415 */
[----:B------:R-:W-:Y:S01]  /*5770*/  SYNCS.ARRIVE.TRANS64.RED.A1T0 RZ, [UR37], RZ ;  /* 0x000000ffffff79a7 */ /* 0x000fe20008100425 */
[----:B-1----:R-:W-:Y:S01]  /*5780*/  UIADD3 UR20, UPT, UPT, UR14, UR63, URZ ;  /* 0x0000003f0e147290 */ /* 0x002fe2000fffe0ff */
[----:B------:R-:W-:Y:S11]  /*5790*/  BRA.U UP1, `(.L_x_94) ;  /* 0xfffffff101047547 */ /* 0x000ff6000b83ffff */
[----:B------:R-:W-:-:S04]  /*57a0*/  SHF.L.U32 R2, R15, 0x1f, RZ ;  /* 0x0000001f0f027819 */ /* 0x000fc800000006ff */
[----:B------:R-:W1:Y:S02]  /*57b0*/  SYNCS.PHASECHK.TRANS64.TRYWAIT P0, [UR21+0x40], R2 ;  /* 0x00004002ff0075a7 */ /* 0x000e640008001115 */
[----:B-1----:R-:W-:Y:S05]  /*57c0*/  @!P0 BRA `(.L_x_95) ;  /* 0x0000004000148947 */ /* 0x002fea0003800000 */
.L_x_184:
[----:B------:R-:W3:Y:S02]  /*57d0*/  SYNCS.PHASECHK.TRANS64.TRYWAIT P0, [UR21+0x48], R2 ;  /* 0x00004802ff0075a7 */ /* 0x000ee40008001115 */
[----:B---3--:R-:W-:Y:S05]  /*57e0*/  @!P0 BRA `(.L_x_96) ;  /* 0x0000004000248947 */ /* 0x008fea0003800000 */
.L_x_186:
[----:B------:R-:W3:Y:S02]  /*57f0*/  SYNCS.PHASECHK.TRANS64.TRYWAIT P0, [UR21+0x50], R2 ;  /* 0x00005002ff0075a7 */ /* 0x000ee40008001115 */
[----:B---3--:R-:W-:Y:S05]  /*5800*/  @!P0 BRA `(.L_x_97) ;  /* 0x0000004000348947 */ /* 0x008fea0003800000 */
.L_x_188:
[----:B-1----:R-:W-:-:S07]  /*5810*/  MOV R0, UR21 ;  /* 0x0000001500007c02 */ /* 0x002fce0008000f00 */
.L_x_98:
[----:B-1----:R-:W-:-:S04]  /*5820*/  SHF.L.U32 R2, R15, 0x1f, RZ ;  /* 0x0000001f0f027819 */ /* 0x002fc800000006ff */
[----:B------:R1:W3:Y:S03]  /*5830*/  SYNCS.PHASECHK.TRANS64.TRYWAIT P0, [R0+URZ+0x58], R2 ;  /* 0x00005802000075a7 */ /* 0x0002e600080011ff */
[----:B---3--:R-:W-:Y:S05]  /*5840*/  @!P0 NANOSLEEP.SYNCS 0x989680 ;  /* 0x009896800000895d */ /* 0x008fea0003900000 */
[----:B------:R-:W3:Y:S02]  /*5850*/  @!P0 SYNCS.PHASECHK.TRANS64 P0, [R0+URZ+0x58], R2 ;  /* 0x00005802000085a7 */ /* 0x000ee400080010ff */
[----:B--23--:R-:W-:Y:S05]  /*5860*/  @P0 EXIT ;  /* 0x000000000000094d */ /* 0x00cfea0003800000 */
[----:B------:R-:W-:Y:S05]  /*5870*/  BRA `(.L_x_98) ;  /* 0xfffffffc00e87947 */ /* 0x000fea000383ffff */
.L_x_83:
[----:B------:R-:W-:-:S06]  /*5880*/  UISETP.GE.AND UP0, UPT, UR25, 0x4, UPT ;  /* 0x000000041900788c */ /* 0x000fcc000bf06270 */
[----:B------:R-:W-:-:S13]  /*5890*/  PLOP3.LUT P0, PT, PT, PT, UP0, 0x80, 0x8 ;  /* 0x000000000008781c */ /* 0x000fda0003f0f008 */
[----:B------:R-:W-:Y:S05]  /*58a0*/  @!P0 EXIT ;  /* 0x000000000000894d */ /* 0x000fea0003800000 */
[----:B------:R-:W-:Y:S01]  /*58b0*/  BAR.SYNC.DEFER_BLOCKING 0x6, 0xa0 ;  /* 0x0182800000007b1d */ /* 0x000fe20000010000 */
[----:B------:R-:W-:Y:S01]  /*58c0*/  IMAD.SHL.U32 R49, R61, 0x10, RZ ;  /* 0x000000103d317824 */ /* 0x000fe200078e00ff */
[----:B------:R-:W-:Y:S01]  /*58d0*/  CS2R R58, SRZ ;  /* 0x00000000003a7805 */ /* 0x000fe2000001ff00 */
[----:B------:R-:W-:Y:S02]  /*58e0*/  IMAD.SHL.U32 R5, R51, 0x200, RZ ;  /* 0x0000020033057824 */ /* 0x000fe400078e00ff */
[----:B------:R-:W-:Y:S01]  /*58f0*/  IMAD.U32 R23, R61, 0x10000, RZ ;  /* 0x000100003d177824 */ /* 0x000fe200078e00ff */
[----:B------:R-:W-:Y:S01]  /*5900*/  UMOV UR43, 0x400 ;  /* 0x00000400002b7882 */ /* 0x000fe20000000000 */
[----:B------:R-:W-:Y:S01]  /*5910*/  LOP3.LUT R48, R49, 0x5b0, RZ, 0xc0, !PT ;  /* 0x000005b031307812 */ /* 0x000fe200078ec0ff */
[----:B------:R-:W-:Y:S01]  /*5920*/  ULEA UR43, UR47, UR43, 0x18 ;  /* 0x0000002b2f2b7291 */ /* 0x000fe2000f8ec0ff */
[----:B------:R-:W1:Y:S01]  /*5930*/  LDC.64 R44, c[0x0][0x888] ;  /* 0x00022200ff2c7b82 */ /* 0x000e620000000a00 */
[----:B------:R-:W-:Y:S01]  /*5940*/  IMAD.SHL.U32 R4, R61, 0x2, RZ ;  /* 0x000000023d047824 */ /* 0x000fe200078e00ff */
[----:B------:R-:W-:Y:S01]  /*5950*/  LOP3.LUT R48, R48, 0x200, R5, 0xf8, !PT ;  /* 0x0000020030307812 */ /* 0x000fe200078ef805 */
[----:B------:R-:W-:Y:S01]  /*5960*/  IMAD.SHL.U32 R5, R51, 0x200000, RZ ;  /* 0x0020000033057824 */ /* 0x000fe200078e00ff */
[C---:B------:R-:W-:Y:S01]  /*5970*/  LOP3.LUT R6, R49.reuse, 0x40, RZ, 0xc0, !PT ;  /* 0x0000004031067812 */ /* 0x040fe200078ec0ff */
[----:B------:R-:W-:Y:S01]  /*5980*/  UIADD3 UR4, UPT, UPT, UR43, 0x200, URZ ;  /* 0x000002002b047890 */ /* 0x000fe2000fffe0ff */
[----:B------:R-:W-:Y:S01]  /*5990*/  LOP3.LUT P0, RZ, R49, 0x40, RZ, 0xc0, !PT ;  /* 0x0000004031ff7812 */ /* 0x000fe2000780c0ff */
[----:B------:R-:W-:Y:S01]  /*59a0*/  IMAD.MOV.U32 R60, RZ, RZ, 0x1 ;  /* 0x00000001ff3c7424 */ /* 0x000fe200078e00ff */
[----:B------:R-:W2:Y:S01]  /*59b0*/  LDC.64 R46, c[0x0][0x890] ;  /* 0x00022400ff2e7b82 */ /* 0x000ea20000000a00 */
[----:B------:R-:W-:Y:S01]  /*59c0*/  LOP3.LUT R5, R5, 0x200000, RZ, 0xc0, !PT ;  /* 0x0020000005057812 */ /* 0x000fe200078ec0ff */
[----:B------:R-:W-:Y:S01]  /*59d0*/  IMAD.MOV.U32 R22, RZ, RZ, RZ ;  /* 0x000000ffff167224 */ /* 0x000fe200078e00ff */
[----:B------:R-:W-:Y:S01]  /*59e0*/  LOP3.LUT R4, R6, 0x8, R4, 0xf8, !PT ;  /* 0x0000000806047812 */ /* 0x000fe200078ef804 */
[----:B------:R-:W-:Y:S01]  /*59f0*/  IMAD.MOV.U32 R56, RZ, RZ, RZ ;  /* 0x000000ffff387224 */ /* 0x000fe200078e00ff */
[----:B------:R-:W-:Y:S01]  /*5a00*/  LOP3.LUT R23, R5, 0x400000, R23, 0xf8, !PT ;  /* 0x0040000005177812 */ /* 0x000fe200078ef817 */
[----:B------:R-:W-:Y:S01]  /*5a10*/  IMAD.U32 R53, RZ, RZ, UR4 ;  /* 0x00000004ff357e24 */ /* 0x000fe2000f8e00ff */
[----:B------:R-:W3:Y:S01]  /*5a20*/  LDS R0, [UR43+0x120] ;  /* 0x0001202bff007984 */ /* 0x000ee20008000800 */
[----:B------:R-:W4:Y:S01]  /*5a30*/  LDC.64 R42, c[0x0][0x8b0] ;  /* 0x00022c00ff2a7b82 */ /* 0x000f220000000a00 */
[----:B------:R-:W-:Y:S01]  /*5a40*/  LOP3.LUT R48, R48, R4, RZ, 0xfc, !PT ;  /* 0x0000000430307212 */ /* 0x000fe200078efcff */
[----:B------:R-:W1:Y:S01]  /*5a50*/  LDCU UR60, c[0x0][0x370] ;  /* 0x00006e00ff3c77ac */ /* 0x000e620008000800 */
[----:B------:R-:W-:Y:S01]  /*5a60*/  LOP3.LUT R61, R61, 0x60, RZ, 0xc0, !PT ;  /* 0x000000603d3d7812 */ /* 0x000fe200078ec0ff */
[----:B------:R-:W1:Y:S04]  /*5a70*/  LDCU UR42, c[0x0][0xb0c] ;  /* 0x00016180ff2a77ac */ /* 0x000e680008000800 */
[----:B------:R-:W1:Y:S01]  /*5a80*/  LDC.64 R40, c[0x0][0x8a8] ;  /* 0x00022a00ff287b82 */ /* 0x000e620000000a00 */
[----:B------:R-:W1:Y:S01]  /*5a90*/  LDCU UR39, c[0x0][0xb30] ;  /* 0x00016600ff2777ac */ /* 0x000e620008000800 */
[----:B------:R-:W1:Y:S01]  /*5aa0*/  LDCU.64 UR54, c[0x0][0x888] ;  /* 0x00011100ff3677ac */ /* 0x000e620008000a00 */
[----:B------:R-:W1:Y:S01]  /*5ab0*/  LDCU.64 UR40, c[0x0][0xb28] ;  /* 0x00016500ff2877ac */ /* 0x000e620008000a00 */
[----:B------:R-:W1:Y:S01]  /*5ac0*/  LDCU.128 UR56, c[0x0][0xb10] ;  /* 0x00016200ff3877ac */ /* 0x000e620008000c00 */
[----:B------:R-:W1:Y:S01]  /*5ad0*/  LDCU UR53, c[0x0][0x374] ;  /* 0x00006e80ff3577ac */ /* 0x000e620008000800 */
[----:B------:R-:W-:Y:S01]  /*5ae0*/  UMOV UR52, URZ ;  /* 0x000000ff00347c82 */ /* 0x000fe20008000000 */
[----:B------:R-:W-:Y:S01]  /*5af0*/  UMOV UR46, URZ ;  /* 0x000000ff002e7c82 */ /* 0x000fe20008000000 */
[----:B---3--:R-:W-:Y:S01]  /*5b00*/  IMAD.IADD R23, R0, 0x1, R23 ;  /* 0x0000000100177824 */ /* 0x008fe200078e0217 */
[----:B--2---:R-:W-:-:S07]  /*5b10*/  P2R R0, PR, RZ, 0x1 ;  /* 0x00000001ff007803 */ /* 0x004fce0000000000 */
.L_x_142:
[----:B------:R-:W-:Y:S02]  /*5b20*/  LEA R3, R56, UR43, 0x3 ;  /* 0x0000002b38037c11 */ /* 0x000fe4000f8e18ff */
[----:B------:R-:W-:Y:S02]  /*5b30*/  SHF.L.U32 R0, R58, 0x1f, RZ ;  /* 0x0000001f3a007819 */ /* 0x000fe400000006ff */
[----:B-1----:R-:W-:Y:S02]  /*5b40*/  LEA R4, R56, UR43, 0x4 ;  /* 0x0000002b38047c11 */ /* 0x002fe4000f8e20ff */
[----:B------:R-:W2:Y:S02]  /*5b50*/  SYNCS.PHASECHK.TRANS64.TRYWAIT P0, [R3+URZ+0x70], R0 ;  /* 0x00007000030075a7 */ /* 0x000ea400080011ff */
[----:B--2---:R-:W-:Y:S05]  /*5b60*/  @!P0 BRA `(.L_x_99) ;  /* 0x0000003c00748947 */ /* 0x004fea0003800000 */
.L_x_189:
        /* <DEDUP_REMOVED lines=11> */
[----:B------:R-:W-:Y:S01]  /*5c20*/  PLOP3.LUT P0, PT, PT, PT, UP1, 0x80, 0x8 ;  /* 0x000000000008781c */ /* 0x000fe20003f0f018 */
[----:B------:R-:W-:Y:S11]  /*5c30*/  UP2UR UR62, UPR, URZ, 0x2 ;  /* 0x00000002ff3e7883 */ /* 0x000ff60008000000 */
[----:B------:R-:W-:Y:S01]  /*5c40*/  @!UPT UIADD3 URZ, UPT, UPT, URZ, URZ, URZ ;  /* 0x000000fffffff290 */ /* 0x000fe2000fffe0ff */
        /* <DEDUP_REMOVED lines=13> */
[----:B------:R-:W2:Y:S01]  /*5d20*/  LDCU UR12, c[0x0][0xb20] ;  /* 0x00016400ff0c77ac */ /* 0x000ea20008000800 */
[----:B------:R-:W-:Y:S02]  /*5d30*/  UIMAD.WIDE.U32 UR4, UR53, UR59, URZ ;  /* 0x0000003b350472a5 */ /* 0x000fe4000f8e00ff */
[----:B------:R-:W-:Y:S02]  /*5d40*/  UIMAD.WIDE.U32 UR6, UR60, UR56, URZ ;  /* 0x000000383c0672a5 */ /* 0x000fe4000f8e00ff */
[----:B------:R-:W-:Y:S02]  /*5d50*/  UISETP.NE.AND UP0, UPT, UR58, 0x1, UPT ;  /* 0x000000013a00788c */ /* 0x000fe4000bf05270 */
[----:B------:R-:W-:Y:S02]  /*5d60*/  UIMAD.WIDE.U32 UR8, UR37, UR59, URZ ;  /* 0x0000003b250872a5 */ /* 0x000fe4000f8e00ff */
[----:B------:R-:W-:Y:S02]  /*5d70*/  UIMAD.WIDE.U32 UR10, UR38, UR56, URZ ;  /* 0x00000038260a72a5 */ /* 0x000fe4000f8e00ff */
[----:B------:R-:W-:Y:S02]  /*5d80*/  UISETP.NE.AND UP1, UPT, UR42, 0x1, UPT ;  /* 0x000000012a00788c */ /* 0x000fe4000bf25270 */
[----:B------:R-:W-:Y:S01]  /*5d90*/  UISETP.NE.AND UP2, UPT, UR45, 0x1, UPT ;  /* 0x000000012d00788c */ /* 0x000fe2000bf45270 */
[----:B------:R-:W-:Y:S02]  /*5da0*/  UMOV UR4, UR5 ;  /* 0x0000000500047c82 */ /* 0x000fe40008000000 */
[----:B--2---:R-:W-:Y:S03]  /*5db0*/  USHF.R.U32.HI UR5, URZ, UR12, UR4 ;  /* 0x0000000cff057299 */ /* 0x004fe60008011604 */
[----:B------:R-:W-:Y:S02]  /*5dc0*/  UMOV UR4, UR7 ;  /* 0x0000000700047c82 */ /* 0x000fe40008000000 */
[----:B------:R-:W-:Y:S02]  /*5dd0*/  USHF.R.U32.HI UR7, URZ, UR57, UR4 ;  /* 0x00000039ff077299 */ /* 0x000fe40008011604 */
[----:B------:R-:W-:Y:S02]  /*5de0*/  USEL UR4, UR53, UR5, !UP0 ;  /* 0x0000000535047287 */ /* 0x000fe4000c000000 */
[----:B------:R-:W-:Y:S01]  /*5df0*/  USEL UR7, UR60, UR7, !UP1 ;  /* 0x000000073c077287 */ /* 0x000fe2000c800000 */
[----:B------:R-:W-:Y:S01]  /*5e00*/  UMOV UR5, UR9 ;  /* 0x0000000900057c82 */ /* 0x000fe20008000000 */
[----:B------:R-:W-:Y:S02]  /*5e10*/  UIMAD.WIDE.U32 UR8, UR4, UR40, URZ ;  /* 0x00000028040872a5 */ /* 0x000fe4000f8e00ff */
[----:B------:R-:W-:Y:S03]  /*5e20*/  USHF.R.U32.HI UR6, URZ, UR12, UR5 ;  /* 0x0000000cff067299 */ /* 0x000fe60008011605 */
[----:B------:R-:W-:Y:S01]  /*5e30*/  UMOV UR5, UR11 ;  /* 0x0000000b00057c82 */ /* 0x000fe20008000000 */
[----:B------:R-:W-:Y:S02]  /*5e40*/  UIMAD.WIDE.U32 UR10, UR7, UR40, URZ ;  /* 0x00000028070a72a5 */ /* 0x000fe4000f8e00ff */
[----:B------:R-:W-:Y:S02]  /*5e50*/  USHF.R.U32.HI UR12, URZ, UR57, UR5 ;  /* 0x00000039ff0c7299 */ /* 0x000fe40008011605 */
[----:B------:R-:W-:Y:S01]  /*5e60*/  USEL UR6, UR37, UR6, !UP0 ;  /* 0x0000000625067287 */ /* 0x000fe2000c000000 */
[----:B------:R-:W-:Y:S02]  /*5e70*/  UMOV UR5, UR9 ;  /* 0x0000000900057c82 */ /* 0x000fe40008000000 */
[----:B------:R-:W-:Y:S01]  /*5e80*/  UMOV UR10, UR11 ;  /* 0x0000000b000a7c82 */ /* 0x000fe20008000000 */
[----:B------:R-:W-:Y:S02]  /*5e90*/  @UP2 USHF.R.U32.HI UR4, URZ, UR41, UR5 ;  /* 0x00000029ff042299 */ /* 0x000fe40008011605 */
[----:B------:R-:W-:Y:S02]  /*5ea0*/  @UP2 USHF.R.U32.HI UR7, URZ, UR41, UR10 ;  /* 0x00000029ff072299 */ /* 0x000fe4000801160a */
[----:B------:R-:W-:Y:S02]  /*5eb0*/  UIMAD UR4, UR45, UR4, URZ ;  /* 0x000000042d0472a4 */ /* 0x000fe4000f8e02ff */
        /* <DEDUP_REMOVED lines=8> */
[----:B------:R-:W-:Y:S02]  /*5f40*/  USEL UR11, UR6, UR4, !UP2 ;  /* 0x00000004060b7287 */ /* 0x000fe4000d000000 */
[----:B------:R-:W-:Y:S02]  /*5f50*/  UIADD3 UR8, UPT, UPT, -UR5, URZ, URZ ;  /* 0x000000ff05087290 */ /* 0x000fe4000fffe1ff */
[----:B------:R-:W-:Y:S01]  /*5f60*/  UIADD3 UR10, UPT, UPT, -UR11, URZ, URZ ;  /* 0x000000ff0b0a7290 */ /* 0x000fe2000fffe1ff */
[----:B------:R-:W-:Y:S01]  /*5f70*/  @!UP0 UMOV UR4, UR9 ;  /* 0x0000000900048c82 */ /* 0x000fe20008000000 */
[----:B------:R-:W-:Y:S02]  /*5f80*/  UIADD3 UR9, UPT, UPT, -UR6, URZ, URZ ;  /* 0x000000ff06097290 */ /* 0x000fe4000fffe1ff */
[----:B------:R-:W-:Y:S02]  /*5f90*/  @!UP0 USHF.R.U32.HI UR4, URZ, UR41, UR4 ;  /* 0x00000029ff048299 */ /* 0x000fe40008011604 */
[----:B------:R-:W-:Y:S02]  /*5fa0*/  UIMAD UR10, UR45, UR10, UR6 ;  /* 0x0000000a2d0a72a4 */ /* 0x000fe4000f8e0206 */
[----:B------:R-:W-:Y:S04]  /*5fb0*/  @!UP0 USEL UR4, UR5, UR4, !UP2 ;  /* 0x0000000405048287 */ /* 0x000fe8000d000000 */
[----:B------:R-:W-:Y:S02]  /*5fc0*/  @!UP0 UIMAD UR10, UR7, UR10, UR4 ;  /* 0x0000000a070a82a4 */ /* 0x000fe4000f8e0204 */
[----:B------:R-:W-:Y:S02]  /*5fd0*/  @!UP0 UIADD3 UR11, UPT, UPT, UR11, -UR4, URZ ;  /* 0x800000040b0b8290 */ /* 0x000fe4000fffe0ff */
[----:B------:R-:W-:Y:S02]  /*5fe0*/  UIMAD UR7, UR42, UR8, UR38 ;  /* 0x000000082a0772a4 */ /* 0x000fe4000f8e0226 */
[----:B------:R-:W-:Y:S02]  /*5ff0*/  @!UP0 UIMAD UR6, UR11, UR45, UR5 ;  /* 0x0000002d0b0682a4 */ /* 0x000fe4000f8e0205 */
[----:B------:R-:W-:Y:S01]  /*6000*/  UIMAD UR4, UR58, UR9, UR37 ;  /* 0x000000093a0472a4 */ /* 0x000fe2000f8e0225 */
[----:B------:R-:W-:Y:S02]  /*6010*/  @!UP0 UMOV UR5, UR10 ;  /* 0x0000000a00058c82 */ /* 0x000fe40008000000 */
[----:B------:R-:W-:Y:S02]  /*6020*/  UIMAD UR38, UR5, UR42, UR7 ;  /* 0x0000002a052672a4 */ /* 0x000fe4000f8e0207 */
[----:B------:R-:W-:Y:S11]  /*6030*/  UIMAD UR37, UR6, UR58, UR4 ;  /* 0x0000003a062572a4 */ /* 0x000ff6000f8e0204 */
[----:B------:R-:W-:Y:S01]  /*6040*/  @!UPT UIADD3 URZ, UPT, UPT, URZ, URZ, URZ ;  /* 0x000000fffffff290 */ /* 0x000fe2000fffe0ff */
.L_x_100:
[----:B------:R-:W-:Y:S01]  /*6050*/  UISETP.NE.AND UP0, UPT, UR39, 0x1, UPT ;  /* 0x000000012700788c */ /* 0x000fe2000bf05270 */
[----:B------:R-:W-:Y:S01]  /*6060*/  LOP3.LUT P0, RZ, R53, 0x90, RZ, 0xc0, !PT ;  /* 0x0000009035ff7812 */ /* 0x000fe2000780c0ff */
[----:B------:R-:W-:Y:S01]  /*6070*/  USHF.L.U32 UR50, UR20, 0x6, URZ ;  /* 0x0000000614327899 */ /* 0x000fe200080006ff */
[----:B------:R-:W-:Y:S01]  /*6080*/  BSSY.RECONVERGENT B6, `(.L_x_101) ;  /* 0x0000034000067945 */ /* 0x000fe20003800200 */
[----:B------:R-:W-:Y:S01]  /*6090*/  USHF.L.U32 UR49, UR28, 0x7, URZ ;  /* 0x000000071c317899 */ /* 0x000fe200080006ff */
[----:B------:R-:W-:Y:S06]  /*60a0*/  IADD3 R56, PT, PT, R56, 0x1, RZ ;  /* 0x0000000138387810 */ /* 0x000fec0007ffe0ff */
[----:B------:R-:W2:Y:S01]  /*60b0*/  @!UP0 LDCU.128 UR12, c[0x0][0xb10] ;  /* 0x00016200ff0c87ac */ /* 0x000ea20008000c00 */
[----:B------:R-:W3:Y:S01]  /*60c0*/  @!UP0 LDCU UR5, c[0x0][0xb0c] ;  /* 0x00016180ff0587ac */ /* 0x000ee20008000800 */
[----:B------:R-:W4:Y:S01]  /*60d0*/  @!UP0 LDCU UR10, c[0x0][0xb20] ;  /* 0x00016400ff0a87ac */ /* 0x000f220008000800 */
[----:B--2---:R-:W-:Y:S02]  /*60e0*/  UIMAD.WIDE.U32 UR8, UR38, UR12, URZ ;  /* 0x0000000c260872a5 */ /* 0x004fe4000f8e00ff */
[----:B------:R-:W-:Y:S02]  /*60f0*/  UIMAD.WIDE.U32 UR6, UR37, UR15, URZ ;  /* 0x0000000f250672a5 */ /* 0x000fe4000f8e00ff */
[----:B------:R-:W-:Y:S03]  /*6100*/  @!UP0 UISETP.NE.AND UP1, UPT, UR14, 0x1, UPT ;  /* 0x000000010e00888c */ /* 0x000fe6000bf25270 */
[----:B------:R-:W-:Y:S01]  /*6110*/  @!UP0 UMOV UR4, UR9 ;  /* 0x0000000900048c82 */ /* 0x000fe20008000000 */
[----:B---3--:R-:W-:Y:S02]  /*6120*/  @!UP0 UISETP.NE.AND UP2, UPT, UR5, 0x1, UPT ;  /* 0x000000010500888c */ /* 0x008fe4000bf45270 */
[----:B------:R-:W-:Y:S01]  /*6130*/  @!UP0 USHF.R.U32.HI UR4, URZ, UR13, UR4 ;  /* 0x0000000dff048299 */ /* 0x000fe20008011604 */
[----:B------:R-:W-:Y:S02]  /*6140*/  @!UP0 UMOV UR6, UR7 ;  /* 0x0000000700068c82 */ /* 0x000fe40008000000 */
[----:B----4-:R-:W-:Y:S02]  /*6150*/  @!UP0 USHF.R.U32.HI UR6, URZ, UR10, UR6 ;  /* 0x0000000aff068299 */ /* 0x010fe40008011606 */
[----:B------:R-:W-:Y:S02]  /*6160*/  @!UP0 USEL UR7, UR38, UR4, !UP2 ;  /* 0x0000000426078287 */ /* 0x000fe4000d000000 */
[----:B------:R-:W-:Y:S04]  /*6170*/  @!UP0 USEL UR6, UR37, UR6, !UP1 ;  /* 0x0000000625068287 */ /* 0x000fe8000c800000 */
[----:B------:R-:W-:Y:S02]  /*6180*/  @!UP0 UIADD3 UR4, UPT, UPT, -UR7, UR6, URZ ;  /* 0x0000000607048290 */ /* 0x000fe4000fffe1ff */
[----:B------:R-:W-:Y:S02]  /*6190*/  @!UP0 UIADD3 UR6, UPT, UPT, UR7, -UR6, URZ ;  /* 0x8000000607068290 */ /* 0x000fe4000fffe0ff */
[----:B------:R-:W-:Y:S02]  /*61a0*/  @!UP0 UIMAD UR38, UR4, UR5, UR38 ;  /* 0x00000005042682a4 */ /* 0x000fe4000f8e0226 */
[----:B------:R-:W-:Y:S01]  /*61b0*/  @!UP0 UIMAD UR37, UR6, UR14, UR37 ;  /* 0x0000000e062582a4 */ /* 0x000fe2000f8e0225 */
[----:B------:R-:W-:Y:S11]  /*61c0*/  @!P0 BRA `(.L_x_102) ;  /* 0x00000000007c8947 */ /* 0x000ff60003800000 */
[----:B------:R-:W2:Y:S01]  /*61d0*/  LDCU.64 UR8, c[0x4][0x80] ;  /* 0x01001000ff0877ac */ /* 0x000ea20008000a00 */
[----:B------:R-:W-:Y:S01]  /*61e0*/  MOV R2, 0x0 ;  /* 0x0000000000027802 */ /* 0x000fe20000000f00 */
[----:B------:R-:W-:Y:S02]  /*61f0*/  HFMA2 R12, -RZ, RZ, 0, 5.9604644775390625e-08 ;  /* 0x00000001ff0c7431 */ /* 0x000fe400000001ff */
[----:B------:R-:W-:Y:S01]  /*6200*/  IMAD.MOV.U32 R8, RZ, RZ, 0x70 ;  /* 0x00000070ff087424 */ /* 0x000fe200078e00ff */
[----:B------:R3:W4:Y:S01]  /*6210*/  LDC.64 R14, c[0x4][R2] ;  /* 0x01000000020e7b82 */ /* 0x0007220000000a00 */
[----:B------:R-:W1:Y:S01]  /*6220*/  LDCU.64 UR6, c[0x4][0x88] ;  /* 0x01001100ff0677ac */ /* 0x000e620008000a00 */
[----:B------:R-:W-:Y:S01]  /*6230*/  IMAD.MOV.U32 R13, RZ, RZ, RZ ;  /* 0x000000ffff0d7224 */ /* 0x000fe200078e00ff */
[----:B------:R-:W1:Y:S01]  /*6240*/  LDCU.64 UR4, c[0x4][0x8] ;  /* 0x01000100ff0477ac */ /* 0x000e620008000a00 */
[----:B--2---:R-:W-:Y:S01]  /*6250*/  MOV R5, UR9 ;  /* 0x0000000900057c02 */ /* 0x004fe20008000f00 */
[----:B------:R-:W-:Y:S01]  /*6260*/  IMAD.U32 R4, RZ, RZ, UR8 ;  /* 0x00000008ff047e24 */ /* 0x000fe2000f8e00ff */
[----:B-1----:R-:W-:Y:S01]  /*6270*/  MOV R7, UR7 ;  /* 0x0000000700077c02 */ /* 0x002fe20008000f00 */
[----:B------:R-:W-:Y:S01]  /*6280*/  IMAD.U32 R6, RZ, RZ, UR6 ;  /* 0x00000006ff067e24 */ /* 0x000fe2000f8e00ff */
[----:B------:R-:W-:Y:S01]  /*6290*/  MOV R11, UR5 ;  /* 0x00000005000b7c02 */ /* 0x000fe20008000f00 */
[----:B------:R-:W-:Y:S02]  /*62a0*/  IMAD.U32 R10, RZ, RZ, UR4 ;  /* 0x00000004ff0a7e24 */ /* 0x000fe4000f8e00ff */
[----:B------:R-:W-:Y:S07]  /*62b0*/  LEPC R20, `(.L_x_103) ;  /* 0x000000001014794e */ /* 0x000fee0000000000 */
[----:B---345:R-:W-:Y:S05]  /*62c0*/  CALL.ABS.NOINC R14 ;  /* 0x000000000e007343 */ /* 0x038fea0003c00000 */
.L_x_103:
[----:B------:R-:W1:Y:S01]  /*62d0*/  LDCU.64 UR8, c[0x4][0x80] ;  /* 0x01001000ff0877ac */ /* 0x000e620008000a00 */
[----:B------:R-:W2:Y:S01]  /*62e0*/  LDC.64 R2, c[0x4][R2] ;  /* 0x0100000002027b82 */ /* 0x000ea20000000a00 */
[----:B------:R-:W-:Y:S02]  /*62f0*/  HFMA2 R12, -RZ, RZ, 0, 5.9604644775390625e-08 ;  /* 0x00000001ff0c7431 */ /* 0x000fe400000001ff */
[----:B------:R-:W-:Y:S02]  /*6300*/  IMAD.MOV.U32 R8, RZ, RZ, 0x70 ;  /* 0x00000070ff087424 */ /* 0x000fe400078e00ff */
[----:B------:R-:W-:Y:S01]  /*6310*/  IMAD.MOV.U32 R13, RZ, RZ, RZ ;  /* 0x000000ffff0d7224 */ /* 0x000fe200078e00ff */
[----:B------:R-:W3:Y:S01]  /*6320*/  LDCU.64 UR6, c[0x4][0x88] ;  /* 0x01001100ff0677ac */ /* 0x000ee20008000a00 */
[----:B------:R-:W4:Y:S01]  /*6330*/  LDCU.64 UR4, c[0x4][0x8] ;  /* 0x01000100ff0477ac */ /* 0x000f220008000a00 */
[----:B-1----:R-:W-:Y:S02]  /*6340*/  MOV R4, UR8 ;  /* 0x0000000800047c02 */ /* 0x002fe40008000f00 */
[----:B------:R-:W-:Y:S02]  /*6350*/  MOV R5, UR9 ;  /* 0x0000000900057c02 */ /* 0x000fe40008000f00 */
[----:B---3--:R-:W-:Y:S01]  /*6360*/  MOV R7, UR7 ;  /* 0x0000000700077c02 */ /* 0x008fe20008000f00 */
[----:B------:R-:W-:Y:S01]  /*6370*/  IMAD.U32 R6, RZ, RZ, UR6 ;  /* 0x00000006ff067e24 */ /* 0x000fe2000f8e00ff */
[----:B----4-:R-:W-:Y:S01]  /*6380*/  MOV R11, UR5 ;  /* 0x00000005000b7c02 */ /* 0x010fe20008000f00 */
[----:B------:R-:W-:Y:S02]  /*6390*/  IMAD.U32 R10, RZ, RZ, UR4 ;  /* 0x00000004ff0a7e24 */ /* 0x000fe4000f8e00ff */
[----:B------:R-:W-:Y:S07]  /*63a0*/  LEPC R20, `(.L_x_102) ;  /* 0x000000001014794e */ /* 0x000fee0000000000 */
[----:B--2---:R-:W-:Y:S05]  /*63b0*/  CALL.ABS.NOINC R2 ;  /* 0x0000000002007343 */ /* 0x004fea0003c00000 */
.L_x_102:
[----:B------:R-:W-:Y:S05]  /*63c0*/  BSYNC.RECONVERGENT B6 ;  /* 0x0000000000067941 */ /* 0x000fea0003800200 */
.L_x_101:
[----:B------:R-:W-:Y:S02]  /*63d0*/  ISETP.NE.U32.AND P0, PT, RZ, UR54, PT ;  /* 0x00000036ff007c0c */ /* 0x000fe4000bf05070 */
[C---:B------:R-:W-:Y:S02]  /*63e0*/  ISETP.NE.U32.AND P1, PT, R46.reuse, RZ, PT ;  /* 0x000000ff2e00720c */ /* 0x040fe40003f25070 */
[----:B------:R-:W-:Y:S02]  /*63f0*/  ISETP.NE.U32.AND P4, PT, R46, RZ, PT ;  /* 0x000000ff2e00720c */ /* 0x000fe40003f85070 */
[----:B------:R-:W-:Y:S02]  /*6400*/  ISETP.NE.AND.EX P0, PT, RZ, UR55, PT, P0 ;  /* 0x00000037ff007c0c */ /* 0x000fe4000bf05300 */
[C---:B------:R-:W-:Y:S02]  /*6410*/  ISETP.NE.AND.EX P1, PT, R47.reuse, RZ, PT, P1 ;  /* 0x000000ff2f00720c */ /* 0x040fe40003f25310 */
[----:B------:R-:W-:Y:S02]  /*6420*/  ISETP.NE.AND.EX P4, PT, R47, RZ, P0, P4 ;  /* 0x000000ff2f00720c */ /* 0x000fe40000785340 */
[----:B------:R-:W-:Y:S02]  /*6430*/  ISETP.NE.U32.AND P5, PT, R42, RZ, PT ;  /* 0x000000ff2a00720c */ /* 0x000fe40003fa5070 */
[----:B------:R-:W-:Y:S02]  /*6440*/  ISETP.NE.U32.AND P3, PT, RZ, UR54, PT ;  /* 0x00000036ff007c0c */ /* 0x000fe4000bf65070 */
[----:B------:R-:W-:Y:S02]  /*6450*/  PLOP3.LUT P2, PT, PT, PT, PT, 0x8, 0x80 ;  /* 0x000000000080781c */ /* 0x000fe40003f4e170 */
[----:B------:R-:W-:Y:S02]  /*6460*/  ISETP.NE.AND.EX P5, PT, R43, RZ, PT, P5 ;  /* 0x000000ff2b00720c */ /* 0x000fe40003fa5350 */
[----:B------:R-:W-:Y:S03]  /*6470*/  ISETP.NE.AND.EX P3, PT, RZ, UR55, PT, P3 ;  /* 0x00000037ff007c0c */ /* 0x000fe6000bf65330 */
[----:B------:R-:W-:Y:S01]  /*6480*/  @!P4 PLOP3.LUT P2, PT, P1, PT, PT, 0x80, 0x8 ;  /* 0x000000000008c81c */ /* 0x000fe20000f4f070 */
[----:B------:R-:W-:Y:S01]  /*6490*/  @!UPT UIADD3 URZ, UPT, UPT, URZ, URZ, URZ ;  /* 0x000000fffffff290 */ /* 0x000fe2000fffe0ff */
[----:B------:R-:W-:Y:S11]  /*64a0*/  @!P1 BRA `(.L_x_104) ;  /* 0x0000000000309947 */ /* 0x000ff60003800000 */
        /* <DEDUP_REMOVED lines=12> */
.L_x_104:
[----:B------:R-:W-:Y:S05]  /*6570*/  @!P5 BRA `(.L_x_105) ;  /* 0x000000000024d947 */ /* 0x000fea0003800000 */
[----:B------:R-:W-:Y:S01]  /*6580*/  ISETP.NE.U32.AND P0, PT, R40, RZ, PT ;  /* 0x000000ff2800720c */ /* 0x000fe20003f05070 */
[----:B------:R-:W2:Y:S03]  /*6590*/  LDCU.64 UR4, c[0x0][0x358] ;  /* 0x00006b00ff0477ac */ /* 0x000ea60008000a00 */
[----:B------:R-:W-:Y:S11]  /*65a0*/  ISETP.NE.AND.EX P0, PT, R41, RZ, PT, P0 ;  /* 0x000000ff2900720c */ /* 0x000ff60003f05300 */
[----:B------:R-:W-:Y:S02]  /*65b0*/  @!UPT UIADD3 URZ, UPT, UPT, URZ, URZ, URZ ;  /* 0x000000fffffff290 */ /* 0x000fe4000fffe0ff */
[----:B------:R-:W4:Y:S01]  /*65c0*/  @P0 LDC.64 R2, c[0x0][0x8a8] ;  /* 0x00022a00ff020b82 */ /* 0x000f220000000a00 */
[----:B-1----:R-:W-:Y:S04]  /*65d0*/  @P0 IMAD R0, R42, UR36, RZ ;  /* 0x000000242a000c24 */ /* 0x002fe8000f8e02ff */
[----:B----4-:R-:W-:Y:S05]  /*65e0*/  @P0 IMAD.WIDE R2, R0, 0x4, R2 ;  /* 0x0000000400020825 */ /* 0x010fea00078e0202 */
[----:B--2--5:R2:W5:Y:S02]  /*65f0*/  @P0 LDG.E R24, desc[UR4][R2.64] ;  /* 0x0000000402180981 */ /* 0x024564000c1e1900 */
[----:B--2---:R-:W4:Y:S02]  /*6600*/  @!P0 LDC R24, c[0x0][0x8a0] ;  /* 0x00022800ff188b82 */ /* 0x004f240000000800 */
.L_x_105:
[----:B---3-5:R-:W-:Y:S01]  /*6610*/  FSETP.NEU.AND P0, PT, R27, RZ, PT ;  /* 0x000000ff1b00720b */ /* 0x028fe20003f0d000 */
[----:B------:R-:W-:Y:S01]  /*6620*/  IMAD.SHL.U32 R57, R48, 0x2, RZ ;  /* 0x0000000230397824 */ /* 0x000fe200078e00ff */
[----:B------:R-:W-:Y:S01]  /*6630*/  SEL R3, RZ, 0xffffffff, P3 ;  /* 0xffffffffff037807 */ /* 0x000fe20001800000 */
[----:B------:R-:W-:Y:S01]  /*6640*/  BSSY B1, `(.L_x_106) ;  /* 0x0000033000017945 */ /* 0x000fe20003800000 */
[----:B------:R-:W-:Y:S01]  /*6650*/  @!P4 LOP3.LUT P3, RZ, R50, 0xff, RZ, 0xc0, !PT ;  /* 0x000000ff32ffc812 */ /* 0x000fe2000786c0ff */
[----:B------:R-:W-:Y:S01]  /*6660*/  IMAD.MOV.U32 R64, RZ, RZ, 0x1 ;  /* 0x00000001ff407424 */ /* 0x000fe200078e00ff */
[----:B-1----:R-:W-:Y:S01]  /*6670*/  @!P4 SEL R0, RZ, 0xffffffff, P0 ;  /* 0xffffffffff00c807 */ /* 0x002fe20000000000 */
[----:B------:R-:W-:Y:S01]  /*6680*/  IMAD R25, R22, 0x40, R23 ;  /* 0x0000004016197824 */ /* 0x000fe200078e0217 */
[----:B------:R-:W-:Y:S01]  /*6690*/  LOP3.LUT R60, R60, 0x1, RZ, 0x3c, !PT ;  /* 0x000000013c3c7812 */ /* 0x000fe200078e3cff */
[----:B------:R-:W-:Y:S01]  /*66a0*/  IMAD.MOV.U32 R26, RZ, RZ, RZ ;  /* 0x000000ffff1a7224 */ /* 0x000fe200078e00ff */
[----:B------:R-:W-:Y:S02]  /*66b0*/  @P2 SEL R0, R3, R0, !P3 ;  /* 0x0000000003002207 */ /* 0x000fe40005800000 */
[----:B------:R-:W-:Y:S02]  /*66c0*/  CS2R R38, SRZ ;  /* 0x0000000000267805 */ /* 0x000fe4000001ff00 */
[----:B------:R-:W-:Y:S02]  /*66d0*/  LEA R54, R22, UR43, 0x3 ;  /* 0x0000002b16367c11 */ /* 0x000fe4000f8e18ff */
[----:B------:R-:W-:Y:S02]  /*66e0*/  CS2R R36, SRZ ;  /* 0x0000000000247805 */ /* 0x000fe4000001ff00 */
[----:B------:R-:W-:Y:S02]  /*66f0*/  @!P4 LOP3.LUT R0, R0, 0x1, RZ, 0xc0, !PT ;  /* 0x000000010000c812 */ /* 0x000fe400078ec0ff */
[----:B------:R-:W-:Y:S02]  /*6700*/  CS2R R30, SRZ ;  /* 0x00000000001e7805 */ /* 0x000fe4000001ff00 */
[----:B------:R-:W-:Y:S02]  /*6710*/  SEL R2, RZ, 0xffffffff, P0 ;  /* 0xffffffffff027807 */ /* 0x000fe40000000000 */
[----:B------:R-:W-:Y:S02]  /*6720*/  CS2R R28, SRZ ;  /* 0x00000000001c7805 */ /* 0x000fe4000001ff00 */
[----:B------:R-:W-:Y:S01]  /*6730*/  ISETP.NE.U32.OR P6, PT, R0, 0x1, P4 ;  /* 0x000000010000780c */ /* 0x000fe200027c5470 */
[----:B------:R-:W-:Y:S01]  /*6740*/  VIADD R63, R57, UR43 ;  /* 0x0000002b393f7c36 */ /* 0x000fe20008000000 */
[----:B------:R-:W-:Y:S02]  /*6750*/  LOP3.LUT P4, R55, R50, 0xff, RZ, 0xc0, !PT ;  /* 0x000000ff32377812 */ /* 0x000fe4000788c0ff */
[----:B------:R-:W-:Y:S02]  /*6760*/  P2R R62, PR, RZ, 0x40 ;  /* 0x00000040ff3e7803 */ /* 0x000fe40000000000 */
[----:B------:R-:W-:Y:S04]  /*6770*/  @P1 SEL R2, R3, R2, !P4 ;  /* 0x0000000203021207 */ /* 0x000fe80006000000 */
[----:B------:R-:W-:Y:S03]  /*6780*/  LOP3.LUT R2, R2, 0x1, RZ, 0xc0, !PT ;  /* 0x0000000102027812 */ /* 0x000fe600078ec0ff */
[----:B------:R-:W-:Y:S02]  /*6790*/  @P6 SHF.L.U32 R0, R60, 0x1f, RZ ;  /* 0x0000001f3c006819 */ /* 0x000fe400000006ff */
[----:B------:R-:W-:Y:S02]  /*67a0*/  ISETP.NE.U32.AND P5, PT, R2, 0x1, PT ;  /* 0x000000010200780c */ /* 0x000fe40003fa5070 */
[----:B------:R1:W2:Y:S02]  /*67b0*/  @P6 SYNCS.PHASECHK.TRANS64.TRYWAIT P3, [UR43+0x20], R0 ;  /* 0x00002000ff0065a7 */ /* 0x0002a4000806112b */
[----:B------:R-:W-:Y:S02]  /*67c0*/  P2R R65, PR, RZ, 0x20 ;  /* 0x00000020ff417803 */ /* 0x000fe40000000000 */
[----:B-1----:R-:W-:Y:S04]  /*67d0*/  SHF.L.U32 R0, R59, 0x1f, RZ ;  /* 0x0000001f3b007819 */ /* 0x002fe800000006ff */
[----:B------:R1:W3:Y:S01]  /*67e0*/  SYNCS.PHASECHK.TRANS64.TRYWAIT P2, [R54+URZ+0x90], R0 ;  /* 0x00009000360075a7 */ /* 0x0002e200080411ff */
[----:B--2---:R-:W-:Y:S01]  /*67f0*/  @P6 SEL R64, RZ, 0x1, !P3 ;  /* 0x00000001ff406807 */ /* 0x004fe20005800000 */
[----:B-1----:R-:W-:Y:S06]  /*6800*/  @!P6 BRA `(.L_x_107) ;  /* 0x000000000058e947 */ /* 0x002fec0003800000 */
[----:B------:R-:W-:Y:S01]  /*6810*/  VIADD R2, R63, 0x200 ;  /* 0x000002003f027836 */ /* 0x000fe20000000000 */
[----:B------:R-:W-:Y:S01]  /*6820*/  LOP3.LUT P6, RZ, R49, 0x40, RZ, 0xc0, !PT ;  /* 0x0000004031ff7812 */ /* 0x000fe200078cc0ff */
[----:B------:R-:W-:Y:S01]  /*6830*/  BSSY B0, `(.L_x_108) ;  /* 0x000000e000007945 */ /* 0x000fe20003800000 */
[----:B------:R-:W-:Y:S01]  /*6840*/  ISETP.NE.AND P1, PT, R64, RZ, PT ;  /* 0x000000ff4000720c */ /* 0x000fe20003f25270 */
[----:B------:R-:W-:Y:S01]  /*6850*/  @P5 VIADD R4, R63, 0x210 ;  /* 0x000002103f045836 */ /* 0x000fe20000000000 */
[----:B------:R-:W-:Y:S01]  /*6860*/  PLOP3.LUT P0, PT, PT, PT, PT, 0x8, 0x80 ;  /* 0x000000000080781c */ /* 0x000fe20003f0e170 */
[----:B------:R-:W-:Y:S01]  /*6870*/  IMAD.MOV.U32 R39, RZ, RZ, RZ ;  /* 0x000000ffff277224 */ /* 0x000fe200078e00ff */
[----:B------:R-:W-:Y:S02]  /*6880*/  @P5 PLOP3.LUT P0, PT, P6, PT, PT, 0x80, 0x8 ;  /* 0x000000000008581c */ /* 0x000fe4000370f070 */
[----:B------:R-:W-:Y:S02]  /*6890*/  CS2R R36, SRZ ;  /* 0x0000000000247805 */ /* 0x000fe4000001ff00 */
[----:B------:R-:W-:Y:S02]  /*68a0*/  CS2R R30, SRZ ;  /* 0x00000000001e7805 */ /* 0x000fe4000001ff00 */
[----:B------:R-:W-:Y:S07]  /*68b0*/  CS2R R28, SRZ ;  /* 0x00000000001c7805 */ /* 0x000fee000001ff00 */
[----:B------:R-:W-:Y:S01]  /*68c0*/  @P0 VIADD R4, R2, 0xfffffff0 ;  /* 0xfffffff002040836 */ /* 0x000fe20000000000 */
[----:B------:R-:W-:Y:S06]  /*68d0*/  @P1 BRA `(.L_x_109) ;  /* 0x00000000000c1947 */ /* 0x000fec0003800000 */
[----:B------:R-:W-:Y:S04]  /*68e0*/  SHF.L.U32 R3, R60, 0x1f, RZ ;  /* 0x0000001f3c037819 */ /* 0x000fe800000006ff */
[----:B------:R-:W1:Y:S02]  /*68f0*/  SYNCS.PHASECHK.TRANS64.TRYWAIT P0, [UR43+0x20], R3 ;  /* 0x00002003ff0075a7 */ /* 0x000e64000800112b */
[----:B-1----:R-:W-:Y:S05]  /*6900*/  @!P0 BRA `(.L_x_110) ;  /* 0x0000003000208947 */ /* 0x002fea0003800000 */
.L_x_109:
[----:B------:R-:W-:Y:S05]  /*6910*/  BSYNC B0 ;  /* 0x0000000000007941 */ /* 0x000fea0003800000 */
.L_x_108:
[----:B------:R-:W-:Y:S01]  /*6920*/  ISETP.NE.AND P0, PT, R65, RZ, PT ;  /* 0x000000ff4100720c */ /* 0x000fe20003f05270 */
[----:B------:R-:W-:Y:S11]  /*6930*/  HFMA2 R26, -RZ, RZ, 0, 5.9604644775390625e-08 ;  /* 0x00000001ff1a7431 */ /* 0x000ff600000001ff */
[----:B------:R-:W-:Y:S01]  /*6940*/  @!UPT UIADD3 URZ, UPT, UPT, URZ, URZ, URZ ;  /* 0x000000fffffff290 */ /* 0x000fe2000fffe0ff */
[----:B------:R2:W1:Y:S04]  /*6950*/  @P0 LDS.128 R36, [R4] ;  /* 0x0000000004240984 */ /* 0x0004680000000c00 */
[----:B------:R2:W1:Y:S02]  /*6960*/  @P0 LDS.128 R28, [R57+UR43+0x200] ;  /* 0x0002002b391c0984 */ /* 0x0004640008000c00 */
.L_x_107:
[----:B------:R-:W-:Y:S05]  /*6970*/  BSYNC B1 ;  /* 0x0000000000017941 */ /* 0x000fea0003800000 */
.L_x_106:
[----:B-1----:R-:W-:Y:S04]  /*6980*/  SHF.R.U32.HI R2, RZ, 0x15, R25 ;  /* 0x00000015ff027819 */ /* 0x002fe80000011619 */
[----:B------:R-:W-:Y:S01]  /*6990*/  LOP3.LUT P0, RZ, R2, 0x3, R51, 0x48, !PT ;  /* 0x0000000302ff7812 */ /* 0x000fe20007804833 */
[----:B------:R-:W-:Y:S01]  /*69a0*/  @!UPT UIADD3 URZ, UPT, UPT, URZ, URZ, URZ ;  /* 0x000000fffffff290 */ /* 0x000fe2000fffe0ff */
[----:B---3--:R-:W-:Y:S11]  /*69b0*/  @P2 BRA `(.L_x_111) ;  /* 0x0000000000082947 */ /* 0x008ff60003800000 */
[----:B------:R-:W1:Y:S02]  /*69c0*/  SYNCS.PHASECHK.TRANS64.TRYWAIT P1, [R54+URZ+0x90], R0 ;  /* 0x00009000360075a7 */ /* 0x000e6400080211ff */
[----:B-1----:R-:W-:Y:S05]  /*69d0*/  @!P1 BRA `(.L_x_112) ;  /* 0x0000003000049947 */ /* 0x002fea0003800000 */
.L_x_111:
[----:B------:R-:W-:Y:S05]  /*69e0*/  @!P0 BRA `(.L_x_113) ;  /* 0x0000000000408947 */ /* 0x000fea0003800000 */
[----:B------:R-:W3:Y:S01]  /*69f0*/  LDCU.64 UR8, c[0x4][0x70] ;  /* 0x01000e00ff0877ac */ /* 0x000ee20008000a00 */
[----:B------:R-:W-:Y:S01]  /*6a00*/  MOV R3, 0x0 ;  /* 0x0000000000037802 */ /* 0x000fe20000000f00 */
[----:B------:R-:W-:Y:S02]  /*6a10*/  HFMA2 R12, -RZ, RZ, 0, 5.9604644775390625e-08 ;  /* 0x00000001ff0c7431 */ /* 0x000fe400000001ff */
[----:B------:R-:W-:Y:S02]  /*6a20*/  IMAD.MOV.U32 R8, RZ, RZ, 0x192 ;  /* 0x00000192ff087424 */ /* 0x000fe400078e00ff */
[----:B------:R-:W-:Y:S01]  /*6a30*/  IMAD.MOV.U32 R13, RZ, RZ, RZ ;  /* 0x000000ffff0d7224 */ /* 0x000fe200078e00ff */
[----:B------:R-:W5:Y:S01]  /*6a40*/  LDCU.64 UR6, c[0x4][0x78] ;  /* 0x01000f00ff0677ac */ /* 0x000f620008000a00 */
[----:B------:R-:W1:Y:S01]  /*6a50*/  LDC.64 R2, c[0x4][R3] ;  /* 0x0100000003027b82 */ /* 0x000e620000000a00 */
[----:B------:R-:W4:Y:S01]  /*6a60*/  LDCU.64 UR4, c[0x4][0x10] ;  /* 0x01000200ff0477ac */ /* 0x000f220008000a00 */
[----:B---3--:R-:W-:Y:S01]  /*6a70*/  MOV R5, UR9 ;  /* 0x0000000900057c02 */ /* 0x008fe20008000f00 */
[----:B--2---:R-:W-:Y:S01]  /*6a80*/  IMAD.U32 R4, RZ, RZ, UR8 ;  /* 0x00000008ff047e24 */ /* 0x004fe2000f8e00ff */
[----:B-----5:R-:W-:Y:S01]  /*6a90*/  MOV R7, UR7 ;  /* 0x0000000700077c02 */ /* 0x020fe20008000f00 */
[----:B------:R-:W-:Y:S01]  /*6aa0*/  IMAD.U32 R6, RZ, RZ, UR6 ;  /* 0x00000006ff067e24 */ /* 0x000fe2000f8e00ff */
[----:B----4-:R-:W-:Y:S01]  /*6ab0*/  MOV R11, UR5 ;  /* 0x00000005000b7c02 */ /* 0x010fe20008000f00 */
[----:B------:R-:W-:Y:S02]  /*6ac0*/  IMAD.U32 R10, RZ, RZ, UR4 ;  /* 0x00000004ff0a7e24 */ /* 0x000fe4000f8e00ff */
[----:B------:R-:W-:Y:S07]  /*6ad0*/  LEPC R20, `(.L_x_113) ;  /* 0x000000001014794e */ /* 0x000fee0000000000 */
[----:B-1----:R-:W-:Y:S05]  /*6ae0*/  CALL.ABS.NOINC R2 ;  /* 0x0000000002007343 */ /* 0x002fea0003c00000 */
.L_x_113:
[----:B------:R-:W-:Y:S05]  /*6af0*/  WARPSYNC.ALL ;  /* 0x0000000000007948 */ /* 0x000fea0003800000 */
[----:B------:R-:W-:Y:S01]  /*6b00*/  R2UR UR4, R25 ;  /* 0x00000000190472ca */ /* 0x000fe200000e0000 */
[--C-:B------:R-:W-:Y:S01]  /*6b10*/  HADD2.F32 R3, -RZ, R28.reuse.H0_H0 ;  /* 0x2000001cff037230 */ /* 0x100fe20000004100 */
[----:B------:R-:W-:Y:S01]  /*6b20*/  MOV R66, 0x10 ;  /* 0x0000001000427802 */ /* 0x000fe20000000f00 */
[--C-:B------:R-:W-:Y:S01]  /*6b30*/  HADD2.F32 R20, -RZ, R29.reuse.H0_H0 ;  /* 0x2000001dff147230 */ /* 0x100fe20000004100 */
[----:B------:R-:W-:Y:S01]  /*6b40*/  LOP3.LUT P6, RZ, R49, 0x40, RZ, 0xc0, !PT ;  /* 0x0000004031ff7812 */ /* 0x000fe200078cc0ff */
[----:B------:R-:W-:Y:S01]  /*6b50*/  HADD2.F32 R21, -RZ, R29.H1_H1 ;  /* 0x3000001dff157230 */ /* 0x000fe20000004100 */
[----:B------:R-:W-:Y:S01]  /*6b60*/  ISETP.NE.AND P0, PT, R61, RZ, PT ;  /* 0x000000ff3d00720c */ /* 0x000fe20003f05270 */
[----:B------:R-:W-:Y:S01]  /*6b70*/  BSSY.RECONVERGENT B0, `(.L_x_114) ;  /* 0x0000052000007945 */ /* 0x000fe20003800200 */
[----:B------:R-:W-:Y:S04]  /*6b80*/  SEL R66, R66, 0xfffffff0, !P6 ;  /* 0xfffffff042427807 */ /* 0x000fe80007000000 */
[----:B------:R-:W-:Y:S01]  /*6b90*/  IADD3 R63, PT, PT, R63, R66, RZ ;  /* 0x000000423f3f7210 */ /* 0x000fe20007ffe0ff */
[----:B--2---:R-:W1:Y:S02]  /*6ba0*/  LDTM.x16 R4, tmem[UR4] ;  /* 0x00000004000479ee */ /* 0x004e640008240000 */
[C---:B-1--4-:R-:W-:Y:S01]  /*6bb0*/  FMUL R0, R24.reuse, R4 ;  /* 0x0000000418007220 */ /* 0x052fe20000400000 */
[----:B------:R-:W-:Y:S02]  /*6bc0*/  HADD2.F32 R4, -RZ, R28.H1_H1 ;  /* 0x3000001cff047230 */ /* 0x000fe40000004100 */
[C---:B------:R-:W-:Y:S01]  /*6bd0*/  FMUL R2, R24.reuse, R5 ;  /* 0x0000000518027220 */ /* 0x040fe20000400000 */
[C---:B------:R-:W-:Y:S01]  /*6be0*/  FMUL R7, R24.reuse, R7 ;  /* 0x0000000718077220 */ /* 0x040fe20000400000 */
[C---:B------:R-:W-:Y:S01]  /*6bf0*/  FFMA R0, R27.reuse, R3, R0 ;  /* 0x000000031b007223 */ /* 0x040fe20000000000 */
[C---:B------:R-:W-:Y:S01]  /*6c00*/  FMUL R3, R24.reuse, R6 ;  /* 0x0000000618037220 */ /* 0x040fe20000400000 */
[C---:B------:R-:W-:Y:S01]  /*6c10*/  FFMA R2, R27.reuse, R4, R2 ;  /* 0x000000041b027223 */ /* 0x040fe20000000002 */
[C---:B------:R-:W-:Y:S01]  /*6c20*/  FMUL R4, R24.reuse, R8 ;  /* 0x0000000818047220 */ /* 0x040fe20000400000 */
[C---:B------:R-:W-:Y:S01]  /*6c30*/  FMUL R8, R24.reuse, R12 ;  /* 0x0000000c18087220 */ /* 0x040fe20000400000 */
[----:B------:R-:W-:Y:S01]  /*6c40*/  FMUL R12, R24, R16 ;  /* 0x00000010180c7220 */ /* 0x000fe20000400000 */
[--C-:B------:R-:W-:Y:S01]  /*6c50*/  HADD2.F32 R16, -RZ, R30.reuse.H0_H0 ;  /* 0x2000001eff107230 */ /* 0x100fe20000004100 */
[----:B------:R-:W-:Y:S01]  /*6c60*/  F2FP.F16.F32.PACK_AB R32, R2, R0 ;  /* 0x000000000220723e */ /* 0x000fe200000000ff */
[----:B------:R-:W-:Y:S02]  /*6c70*/  HADD2.F32 R0, -RZ, R30.H1_H1 ;  /* 0x3000001eff007230 */ /* 0x000fe40000004100 */
[C---:B------:R-:W-:Y:S01]  /*6c80*/  FMUL R5, R24.reuse, R9 ;  /* 0x0000000918057220 */ /* 0x040fe20000400000 */
[C---:B------:R-:W-:Y:S01]  /*6c90*/  FFMA R3, R27.reuse, R20, R3 ;  /* 0x000000141b037223 */ /* 0x040fe20000000003 */
[C---:B------:R-:W-:Y:S01]  /*6ca0*/  FFMA R7, R27.reuse, R21, R7 ;  /* 0x000000151b077223 */ /* 0x040fe20000000007 */
[--C-:B------:R-:W-:Y:S02]  /*6cb0*/  HADD2.F32 R2, -RZ, R31.reuse.H0_H0 ;  /* 0x2000001fff027230 */ /* 0x100fe40000004100 */
[C---:B------:R-:W-:Y:S01]  /*6cc0*/  FFMA R4, R27.reuse, R16, R4 ;  /* 0x000000101b047223 */ /* 0x040fe20000000004 */
[C---:B------:R-:W-:Y:S01]  /*6cd0*/  FMUL R6, R24.reuse, R10 ;  /* 0x0000000a18067220 */ /* 0x040fe20000400000 */
[C---:B------:R-:W-:Y:S01]  /*6ce0*/  FFMA R5, R27.reuse, R0, R5 ;  /* 0x000000001b057223 */ /* 0x040fe20000000005 */
[----:B------:R-:W-:Y:S02]  /*6cf0*/  HADD2.F32 R16, -RZ, R31.H1_H1 ;  /* 0x3000001fff107230 */ /* 0x000fe40000004100 */
[C---:B------:R-:W-:Y:S01]  /*6d00*/  FMUL R11, R24.reuse, R11 ;  /* 0x0000000b180b7220 */ /* 0x040fe20000400000 */
[--C-:B------:R-:W-:Y:S02]  /*6d10*/  HADD2.F32 R0, -RZ, R36.reuse.H0_H0 ;  /* 0x20000024ff007230 */ /* 0x100fe40000004100 */
[----:B------:R-:W-:Y:S01]  /*6d20*/  FFMA R6, R27, R2, R6 ;  /* 0x000000021b067223 */ /* 0x000fe20000000006 */
[----:B------:R-:W-:Y:S01]  /*6d30*/  F2FP.F16.F32.PACK_AB R33, R7, R3 ;  /* 0x000000030721723e */ /* 0x000fe200000000ff */
[----:B------:R-:W-:Y:S02]  /*6d40*/  HADD2.F32 R2, -RZ, R36.H1_H1 ;  /* 0x30000024ff027230 */ /* 0x000fe40000004100 */
[C---:B------:R-:W-:Y:S01]  /*6d50*/  FFMA R11, R27.reuse, R16, R11 ;  /* 0x000000101b0b7223 */ /* 0x040fe2000000000b */
[C---:B------:R-:W-:Y:S01]  /*6d60*/  FMUL R9, R24.reuse, R13 ;  /* 0x0000000d18097220 */ /* 0x040fe20000400000 */
[--C-:B------:R-:W-:Y:S02]  /*6d70*/  HADD2.F32 R3, -RZ, R37.reuse.H0_H0 ;  /* 0x20000025ff037230 */ /* 0x100fe40000004100 */
[C---:B------:R-:W-:Y:S01]  /*6d80*/  FFMA R8, R27.reuse, R0, R8 ;  /* 0x000000001b087223 */ /* 0x040fe20000000008 */
[C---:B------:R-:W-:Y:S01]  /*6d90*/  FMUL R10, R24.reuse, R14 ;  /* 0x0000000e180a7220 */ /* 0x040fe20000400000 */
[----:B------:R-:W-:Y:S02]  /*6da0*/  HADD2.F32 R0, -RZ, R37.H1_H1 ;  /* 0x30000025ff007230 */ /* 0x000fe40000004100 */
[C---:B------:R-:W-:Y:S01]  /*6db0*/  FMUL R15, R24.reuse, R15 ;  /* 0x0000000f180f7220 */ /* 0x040fe20000400000 */
[C---:B------:R-:W-:Y:S01]  /*6dc0*/  FFMA R9, R27.reuse, R2, R9 ;  /* 0x000000021b097223 */ /* 0x040fe20000000009 */
[----:B------:R-:W-:Y:S01]  /*6dd0*/  FFMA R10, R27, R3, R10 ;  /* 0x000000031b0a7223 */ /* 0x000fe2000000000a */
[--C-:B------:R-:W-:Y:S01]  /*6de0*/  HADD2.F32 R2, -RZ, R38.reuse.H0_H0 ;  /* 0x20000026ff027230 */ /* 0x100fe20000004100 */
[----:B------:R-:W-:Y:S01]  /*6df0*/  F2FP.F16.F32.PACK_AB R34, R5, R4 ;  /* 0x000000040522723e */ /* 0x000fe200000000ff */
[----:B------:R-:W-:Y:S02]  /*6e00*/  HADD2.F32 R3, -RZ, R38.H1_H1 ;  /* 0x30000026ff037230 */ /* 0x000fe40000004100 */
[----:B------:R-:W-:Y:S01]  /*6e10*/  FFMA R15, R27, R0, R15 ;  /* 0x000000001b0f7223 */ /* 0x000fe2000000000f */
[C---:B------:R-:W-:Y:S01]  /*6e20*/  FMUL R13, R24.reuse, R17 ;  /* 0x00000011180d7220 */ /* 0x040fe20000400000 */
[--C-:B------:R-:W-:Y:S02]  /*6e30*/  HADD2.F32 R4, -RZ, R39.reuse.H0_H0 ;  /* 0x20000027ff047230 */ /* 0x100fe40000004100 */
[C---:B------:R-:W-:Y:S01]  /*6e40*/  FMUL R14, R24.reuse, R18 ;  /* 0x00000012180e7220 */ /* 0x040fe20000400000 */
[----:B------:R-:W-:Y:S02]  /*6e50*/  HADD2.F32 R0, -RZ, R39.H1_H1 ;  /* 0x30000027ff007230 */ /* 0x000fe40000004100 */
[----:B------:R-:W-:Y:S01]  /*6e60*/  FMUL R19, R24, R19 ;  /* 0x0000001318137220 */ /* 0x000fe20000400000 */
[----:B------:R-:W-:Y:S01]  /*6e70*/  F2FP.F16.F32.PACK_AB R35, R11, R6 ;  /* 0x000000060b23723e */ /* 0x000fe200000000ff */
[C---:B------:R-:W-:Y:S01]  /*6e80*/  FFMA R12, R27.reuse, R2, R12 ;  /* 0x000000021b0c7223 */ /* 0x040fe2000000000c */
[C---:B------:R-:W-:Y:S01]  /*6e90*/  FFMA R13, R27.reuse, R3, R13 ;  /* 0x000000031b0d7223 */ /* 0x040fe2000000000d */
[C---:B------:R-:W-:Y:S01]  /*6ea0*/  FFMA R14, R27.reuse, R4, R14 ;  /* 0x000000041b0e7223 */ /* 0x040fe2000000000e */
[----:B------:R-:W-:Y:S01]  /*6eb0*/  FFMA R19, R27, R0, R19 ;  /* 0x000000001b137223 */ /* 0x000fe20000000013 */
[----:B------:R1:W-:Y:S01]  /*6ec0*/  STS.128 [R57+UR43+0x200], R32 ;  /* 0x0002002039007988 */ /* 0x0003e20008000c2b */
[----:B------:R-:W-:Y:S02]  /*6ed0*/  F2FP.F16.F32.PACK_AB R8, R9, R8 ;  /* 0x000000080908723e */ /* 0x000fe400000000ff */
[----:B------:R-:W-:Y:S02]  /*6ee0*/  F2FP.F16.F32.PACK_AB R9, R15, R10 ;  /* 0x0000000a0f09723e */ /* 0x000fe400000000ff */
[----:B------:R-:W-:Y:S02]  /*6ef0*/  F2FP.F16.F32.PACK_AB R10, R13, R12 ;  /* 0x0000000c0d0a723e */ /* 0x000fe400000000ff */
[----:B------:R-:W-:Y:S05]  /*6f00*/  F2FP.F16.F32.PACK_AB R11, R19, R14 ;  /* 0x0000000e130b723e */ /* 0x000fea00000000ff */
[----:B------:R1:W-:Y:S01]  /*6f10*/  STS.128 [R63+0x200], R8 ;  /* 0x000200083f007388 */ /* 0x0003e20000000c00 */
[----:B------:R-:W-:Y:S01]  /*6f20*/  @!PT LDS RZ, [RZ] ;  /* 0x00000000fffff984 */ /* 0x000fe20000000800 */
[----:B------:R-:W-:Y:S01]  /*6f30*/  @!PT LDS RZ, [RZ] ;  /* 0x00000000fffff984 */ /* 0x000fe20000000800 */
[----:B------:R-:W-:Y:S01]  /*6f40*/  @!PT LDS RZ, [RZ] ;  /* 0x00000000fffff984 */ /* 0x000fe20000000800 */
[----:B------:R-:W-:Y:S01]  /*6f50*/  @!PT LDS RZ, [RZ] ;  /* 0x00000000fffff984 */ /* 0x000fe20000000800 */
[----:B------:R2:W-:Y:S07]  /*6f60*/  MEMBAR.ALL.CTA ;  /* 0x0000000000007992 */ /* 0x0005ee0000008000 */
[----:B--2---:R-:W2:Y:S02]  /*6f70*/  FENCE.VIEW.ASYNC.S ;  /* 0x00000000000073c6 */ /* 0x004ea40000000000 */
[----:B--2---:R-:W-:Y:S06]  /*6f80*/  BAR.SYNC.DEFER_BLOCKING 0x1, 0x80 ;  /* 0x0042000000007b1d */ /* 0x004fec0000010000 */
[----:B------:R-:W-:Y:S05]  /*6f90*/  @P0 BRA `(.L_x_115) ;  /* 0x00000000003c0947 */ /* 0x000fea0003800000 */
[----:B------:R-:W2:Y:S01]  /*6fa0*/  LDCU.64 UR6, c[0x0][0x348] ;  /* 0x00006900ff0677ac */ /* 0x000ea20008000a00 */
[----:B------:R-:W-:Y:S01]  /*6fb0*/  UIADD3 UR4, UPT, UPT, UR43, 0x200, URZ ;  /* 0x000002002b047890 */ /* 0x000fe2000fffe0ff */
[----:B------:R-:W-:Y:S01]  /*6fc0*/  UMOV UR51, UR36 ;  /* 0x0000002400337c82 */ /* 0x000fe20008000000 */
[----:B------:R-:W-:Y:S02]  /*6fd0*/  UIADD3 UR9, UPT, UPT, UR49, 0x40, URZ ;  /* 0x0000004031097890 */ /* 0x000fe4000fffe0ff */
[----:B------:R-:W-:Y:S02]  /*6fe0*/  UIADD3 UR8, UPT, UPT, UR43, 0xa00, URZ ;  /* 0x00000a002b087890 */ /* 0x000fe4000fffe0ff */
[----:B------:R-:W-:Y:S01]  /*6ff0*/  MOV R53, UR4 ;  /* 0x0000000400357c02 */ /* 0x000fe20008000f00 */
[----:B------:R-:W-:Y:S01]  /*7000*/  UMOV UR10, UR50 ;  /* 0x00000032000a7c82 */ /* 0x000fe20008000000 */
[----:B------:R-:W-:Y:S02]  /*7010*/  UMOV UR11, UR36 ;  /* 0x00000024000b7c82 */ /* 0x000fe40008000000 */
[----:B------:R-:W-:Y:S01]  /*7020*/  R2UR UR48, R53 ;  /* 0x00000000353072ca */ /* 0x000fe200000e0000 */
[----:B--2---:R-:W-:Y:S04]  /*7030*/  UIADD3 UR4, UP0, UPT, UR6, 0x680, URZ ;  /* 0x0000068006047890 */ /* 0x004fe8000ff1e0ff */
[----:B------:R-:W-:Y:S09]  /*7040*/  UIADD3.X UR5, UPT, UPT, URZ, UR7, URZ, UP0, !UPT ;  /* 0x00000007ff057290 */ /* 0x000ff200087fe4ff */
[----:B------:R2:W-:Y:S01]  /*7050*/  UTMASTG.3D [UR48], [UR4] ;  /* 0x00000030040073b5 */ /* 0x0005e20008010000 */
[----:B------:R2:W-:Y:S01]  /*7060*/  UTMASTG.3D [UR8], [UR4] ;  /* 0x00000008040073b5 */ /* 0x0005e20008010000 */
[----:B------:R0:W-:Y:S01]  /*7070*/  UTMACMDFLUSH ;  /* 0x00000000000079b7 */ /* 0x0001e20000000000 */
[----:B--2---:R-:W-:Y:S04]  /*7080*/  DEPBAR.LE SB0, 0x1 ;  /* 0x000080400000791a */ /* 0x004fe80000000000 */
.L_x_115:
[----:B------:R-:W-:Y:S05]  /*7090*/  BSYNC.RECONVERGENT B0 ;  /* 0x0000000000007941 */ /* 0x000fea0003800200 */
.L_x_114:
[----:B------:R-:W-:Y:S01]  /*70a0*/  BAR.SYNC.DEFER_BLOCKING 0x1, 0x80 ;  /* 0x0042000000007b1d */ /* 0x000fe20000010000 */
[----:B------:R-:W-:Y:S01]  /*70b0*/  ISETP.NE.AND P1, PT, R62, RZ, PT ;  /* 0x000000ff3e00720c */ /* 0x000fe20003f25270 */
[----:B------:R-:W-:Y:S01]  /*70c0*/  UISETP.NE.AND UP0, UPT, UR52, URZ, UPT ;  /* 0x000000ff3400728c */ /* 0x000fe2000bf05270 */
[----:B------:R-:W-:Y:S11]  /*70d0*/  LEA R2, R26, UR43, 0x3 ;  /* 0x0000002b1a027c11 */ /* 0x000ff6000f8e18ff */
[----:B------:R-:W-:Y:S01]  /*70e0*/  @P1 SHF.L.U32 R3, R60, 0x1f, RZ ;  /* 0x0000001f3c031819 */ /* 0x000fe200000006ff */
[----:B------:R-:W-:Y:S06]  /*70f0*/  BRA.U !UP0, `(.L_x_116) ;  /* 0x0000000108247547 */ /* 0x000fec000b800000 */
[----:B------:R-:W-:Y:S01]  /*7100*/  IMAD.U32 R4, RZ, RZ, UR46 ;  /* 0x0000002eff047e24 */ /* 0x000fe2000f8e00ff */
[----:B------:R-:W-:Y:S01]  /*7110*/  MOV R0, UR47 ;  /* 0x0000002f00007c02 */ /* 0x000fe20008000f00 */
[----:B------:R-:W-:Y:S03]  /*7120*/  UIADD3 UR4, UPT, UPT, UR46, 0x1, URZ ;  /* 0x000000012e047890 */ /* 0x000fe6000fffe0ff */
[----:B------:R-:W-:Y:S01]  /*7130*/  @P1 LEA R4, R4, UR43, 0x3 ;  /* 0x0000002b04041c11 */ /* 0x000fe2000f8e18ff */
[----:B------:R-:W-:Y:S04]  /*7140*/  UISETP.NE.AND UP0, UPT, UR4, 0x4, UPT ;  /* 0x000000040400788c */ /* 0x000fe8000bf05270 */
[----:B------:R-:W-:Y:S01]  /*7150*/  @P1 VIADD R4, R4, 0x40 ;  /* 0x0000004004041836 */ /* 0x000fe20000000000 */
[----:B------:R-:W-:Y:S04]  /*7160*/  USEL UR46, UR4, URZ, UP0 ;  /* 0x000000ff042e7287 */ /* 0x000fe80008000000 */
[----:B------:R-:W-:Y:S04]  /*7170*/  @P1 PRMT R0, R0, 0x654, R4 ;  /* 0x0000065400001816 */ /* 0x000fe80000000004 */
[----:B------:R2:W-:Y:S04]  /*7180*/  @P1 SYNCS.ARRIVE.TRANS64.RED.A1T0 RZ, [R0+URZ], RZ ;  /* 0x000000ff00ff19a7 */ /* 0x0005e800081004ff */
.L_x_116:
[----:B------:R-:W3:Y:S01]  /*7190*/  @P1 SYNCS.PHASECHK.TRANS64.TRYWAIT P0, [R2+URZ+0x20], R3 ;  /* 0x00002003020015a7 */ /* 0x000ee200080011ff */
[----:B------:R-:W-:Y:S01]  /*71a0*/  BSSY B1, `(.L_x_117) ;  /* 0x0000012000017945 */ /* 0x000fe20003800000 */
[----:B---3--:R-:W-:Y:S03]  /*71b0*/  @P1 SEL R64, RZ, 0x1, !P0 ;  /* 0x00000001ff401807 */ /* 0x008fe60004000000 */
[----:B------:R-:W-:Y:S05]  /*71c0*/  @!P1 BRA `(.L_x_118) ;  /* 0x00000000003c9947 */ /* 0x000fea0003800000 */
[----:B------:R-:W-:Y:S01]  /*71d0*/  ISETP.NE.AND P1, PT, R65, RZ, PT ;  /* 0x000000ff4100720c */ /* 0x000fe20003f25270 */
[----:B------:R-:W-:Y:S01]  /*71e0*/  BSSY B0, `(.L_x_119) ;  /* 0x0000009000007945 */ /* 0x000fe20003800000 */
[----:B------:R-:W-:Y:S11]  /*71f0*/  ISETP.NE.AND P0, PT, R64, RZ, PT ;  /* 0x000000ff4000720c */ /* 0x000ff60003f05270 */
[----:B------:R-:W-:Y:S05]  /*7200*/  @P1 IMAD R4, R26, 0x1000, R57 ;  /* 0x000010001a041824 */ /* 0x000fea00078e0239 */
[----:B------:R-:W-:Y:S05]  /*7210*/  @P1 IADD3 R3, PT, PT, R4, UR43, RZ ;  /* 0x0000002b04031c10 */ /* 0x000fea000fffe0ff */
[----:B------:R-:W-:Y:S01]  /*7220*/  @P1 IMAD.IADD R3, R66, 0x1, R3 ;  /* 0x0000000142031824 */ /* 0x000fe200078e0203 */
[----:B------:R-:W-:Y:S06]  /*7230*/  @P0 BRA `(.L_x_120) ;  /* 0x00000000000c0947 */ /* 0x000fec0003800000 */
[----:B--2---:R-:W-:Y:S04]  /*7240*/  SHF.L.U32 R0, R60, 0x1f, RZ ;  /* 0x0000001f3c007819 */ /* 0x004fe800000006ff */
[----:B------:R-:W2:Y:S02]  /*7250*/  SYNCS.PHASECHK.TRANS64.TRYWAIT P0, [R2+URZ+0x20], R0 ;  /* 0x00002000020075a7 */ /* 0x000ea400080011ff */
[----:B--2---:R-:W-:Y:S05]  /*7260*/  @!P0 BRA `(.L_x_121) ;  /* 0x0000002400f48947 */ /* 0x004fea0003800000 */
.L_x_120:
[----:B------:R-:W-:Y:S05]  /*7270*/  BSYNC B0 ;  /* 0x0000000000007941 */ /* 0x000fea0003800000 */
.L_x_119:
[----:B------:R-:W-:Y:S02]  /*7280*/  ISETP.NE.AND P0, PT, R65, RZ, PT ;  /* 0x000000ff4100720c */ /* 0x000fe40003f05270 */
[----:B------:R-:W-:Y:S11]  /*7290*/  IADD3 R26, PT, PT, R26, 0x1, RZ ;  /* 0x000000011a1a7810 */ /* 0x000ff60007ffe0ff */
[----:B------:R3:W4:Y:S04]  /*72a0*/  @P0 LDS.128 R28, [R4+UR43+0x200] ;  /* 0x0002002b041c0984 */ /* 0x0007280008000c00 */
[----:B------:R3:W1:Y:S02]  /*72b0*/  @P0 LDS.128 R36, [R3+0x200] ;  /* 0x0002000003240984 */ /* 0x0006640000000c00 */
.L_x_118:
[----:B------:R-:W-:Y:S05]  /*72c0*/  BSYNC B1 ;  /* 0x0000000000017941 */ /* 0x000fea0003800000 */
.L_x_117:
[----:B--2---:R-:W-:Y:S05]  /*72d0*/  VIADD R0, R25, 0x10 ;  /* 0x0000001019007836 */ /* 0x004fea0000000000 */
[----:B------:R-:W-:Y:S04]  /*72e0*/  SHF.R.U32.HI R0, RZ, 0x15, R0 ;  /* 0x00000015ff007819 */ /* 0x000fe80000011600 */
[----:B------:R-:W-:Y:S11]  /*72f0*/  LOP3.LUT P0, RZ, R0, 0x3, R51, 0x48, !PT ;  /* 0x0000000300ff7812 */ /* 0x000ff60007804833 */
[----:B------:R-:W-:Y:S02]  /*7300*/  @!UPT UIADD3 URZ, UPT, UPT, URZ, URZ, URZ ;  /* 0x000000fffffff290 */ /* 0x000fe4000fffe0ff */
[----:B------:R-:W-:Y:S05]  /*7310*/  @!P0 BRA `(.L_x_122) ;  /* 0x0000000000408947 */ /* 0x000fea0003800000 */
[----:B------:R-:W2:Y:S01]  /*7320*/  LDCU.64 UR8, c[0x4][0x70] ;  /* 0x01000e00ff0877ac */ /* 0x000ea20008000a00 */
[----:B---3--:R-:W-:Y:S01]  /*7330*/  MOV R3, 0x0 ;  /* 0x0000000000037802 */ /* 0x008fe20000000f00 */
[----:B------:R-:W-:Y:S02]  /*7340*/  HFMA2 R12, -RZ, RZ, 0, 5.9604644775390625e-08 ;  /* 0x00000001ff0c7431 */ /* 0x000fe400000001ff */
[----:B-1----:R-:W-:Y:S02]  /*7350*/  IMAD.MOV.U32 R8, RZ, RZ, 0x192 ;  /* 0x00000192ff087424 */ /* 0x002fe400078e00ff */
[----:B------:R-:W-:Y:S01]  /*7360*/  IMAD.MOV.U32 R13, RZ, RZ, RZ ;  /* 0x000000ffff0d7224 */ /* 0x000fe200078e00ff */
[----:B------:R-:W1:Y:S01]  /*7370*/  LDCU.64 UR6, c[0x4][0x78] ;  /* 0x01000f00ff0677ac */ /* 0x000e620008000a00 */
[----:B------:R-:W3:Y:S01]  /*7380*/  LDC.64 R2, c[0x4][R3] ;  /* 0x0100000003027b82 */ /* 0x000ee20000000a00 */
[----:B------:R-:W5:Y:S01]  /*7390*/  LDCU.64 UR4, c[0x4][0x10] ;  /* 0x01000200ff0477ac */ /* 0x000f620008000a00 */
[----:B--2---:R-:W-:Y:S01]  /*73a0*/  MOV R5, UR9 ;  /* 0x0000000900057c02 */ /* 0x004fe20008000f00 */
[----:B------:R-:W-:Y:S01]  /*73b0*/  IMAD.U32 R4, RZ, RZ, UR8 ;  /* 0x00000008ff047e24 */ /* 0x000fe2000f8e00ff */
[----:B-1----:R-:W-:Y:S01]  /*73c0*/  MOV R7, UR7 ;  /* 0x0000000700077c02 */ /* 0x002fe20008000f00 */
[----:B------:R-:W-:Y:S01]  /*73d0*/  IMAD.U32 R6, RZ, RZ, UR6 ;  /* 0x00000006ff067e24 */ /* 0x000fe2000f8e00ff */
[----:B-----5:R-:W-:Y:S01]  /*73e0*/  MOV R11, UR5 ;  /* 0x00000005000b7c02 */ /* 0x020fe20008000f00 */
[----:B------:R-:W-:Y:S02]  /*73f0*/  IMAD.U32 R10, RZ, RZ, UR4 ;  /* 0x00000004ff0a7e24 */ /* 0x000fe4000f8e00ff */
[----:B------:R-:W-:Y:S07]  /*7400*/  LEPC R20, `(.L_x_122) ;  /* 0x000000001014794e */ /* 0x000fee0000000000 */
[----:B---34-:R-:W-:Y:S05]  /*7410*/  CALL.ABS.NOINC R2 ;  /* 0x0000000002007343 */ /* 0x018fea0003c00000 */
.L_x_122:
[----:B------:R-:W-:Y:S01]  /*7420*/  ISETP.NE.AND P6, PT, R62, RZ, PT ;  /* 0x000000ff3e00720c */ /* 0x000fe20003fc5270 */
[----:B------:R-:W-:Y:S05]  /*7430*/  WARPSYNC.ALL ;  /* 0x0000000000007948 */ /* 0x000fea0003800000 */
[----:B------:R-:W-:Y:S01]  /*7440*/  R2UR UR4, R25 ;  /* 0x00000000190472ca */ /* 0x000fe200000e0000 */
[----:B---34-:R-:W-:Y:S01]  /*7450*/  HADD2.F32 R3, -RZ, R28.H0_H0 ;  /* 0x2000001cff037230 */ /* 0x018fe20000004100 */
[----:B------:R-:W-:Y:S01]  /*7460*/  ISETP.NE.AND P0, PT, R61, RZ, PT ;  /* 0x000000ff3d00720c */ /* 0x000fe20003f05270 */
[----:B------:R-:W-:Y:S01]  /*7470*/  HADD2.F32 R20, -RZ, R30.H0_H0 ;  /* 0x2000001eff147230 */ /* 0x000fe20000004100 */
[----:B------:R-:W-:Y:S09]  /*7480*/  BSSY.RECONVERGENT B0, `(.L_x_123) ;  /* 0x0000058000007945 */ /* 0x000ff20003800200 */
[----:B-1----:R-:W1:Y:S02]  /*7490*/  LDTM.x16 R4, tmem[UR4+0x10] ;  /* 0x00001004000479ee */ /* 0x002e640008240000 */
[C---:B-1----:R-:W-:Y:S01]  /*74a0*/  FMUL R0, R24.reuse, R4 ;  /* 0x0000000418007220 */ /* 0x042fe20000400000 */
[----:B------:R-:W-:Y:S02]  /*74b0*/  HADD2.F32 R4, -RZ, R28.H1_H1 ;  /* 0x3000001cff047230 */ /* 0x000fe40000004100 */
[C---:B------:R-:W-:Y:S01]  /*74c0*/  FMUL R2, R24.reuse, R5 ;  /* 0x0000000518027220 */ /* 0x040fe20000400000 */
[--C-:B------:R-:W-:Y:S02]  /*74d0*/  HADD2.F32 R5, -RZ, R29.reuse.H0_H0 ;  /* 0x2000001dff057230 */ /* 0x100fe40000004100 */
[C---:B------:R-:W-:Y:S01]  /*74e0*/  FFMA R0, R27.reuse, R3, R0 ;  /* 0x000000031b007223 */ /* 0x040fe20000000000 */
[C---:B------:R-:W-:Y:S01]  /*74f0*/  FMUL R3, R24.reuse, R6 ;  /* 0x0000000618037220 */ /* 0x040fe20000400000 */
[----:B------:R-:W-:Y:S02]  /*7500*/  HADD2.F32 R6, -RZ, R29.H1_H1 ;  /* 0x3000001dff067230 */ /* 0x000fe40000004100 */
[C---:B------:R-:W-:Y:S01]  /*7510*/  FFMA R2, R27.reuse, R4, R2 ;  /* 0x000000041b027223 */ /* 0x040fe20000000002 */
[C---:B------:R-:W-:Y:S01]  /*7520*/  FMUL R7, R24.reuse, R7 ;  /* 0x0000000718077220 */ /* 0x040fe20000400000 */
[C---:B------:R-:W-:Y:S01]  /*7530*/  FFMA R3, R27.reuse, R5, R3 ;  /* 0x000000051b037223 */ /* 0x040fe20000000003 */
[C---:B------:R-:W-:Y:S01]  /*7540*/  FMUL R4, R24.reuse, R8 ;  /* 0x0000000818047220 */ /* 0x040fe20000400000 */
[----:B------:R-:W-:Y:S01]  /*7550*/  FMUL R5, R24, R9 ;  /* 0x0000000918057220 */ /* 0x000fe20000400000 */
[----:B------:R-:W-:Y:S01]  /*7560*/  F2FP.F16.F32.PACK_AB R32, R2, R0 ;  /* 0x000000000220723e */ /* 0x000fe200000000ff */
[C---:B------:R-:W-:Y:S01]  /*7570*/  FFMA R7, R27.reuse, R6, R7 ;  /* 0x000000061b077223 */ /* 0x040fe20000000007 */
[----:B------:R-:W-:Y:S02]  /*7580*/  HADD2.F32 R0, -RZ, R30.H1_H1 ;  /* 0x3000001eff007230 */ /* 0x000fe40000004100 */
[----:B------:R-:W-:Y:S01]  /*7590*/  FFMA R4, R27, R20, R4 ;  /* 0x000000141b047223 */ /* 0x000fe20000000004 */
[--C-:B------:R-:W-:Y:S02]  /*75a0*/  HADD2.F32 R2, -RZ, R31.reuse.H0_H0 ;  /* 0x2000001fff027230 */ /* 0x100fe40000004100 */
[C---:B------:R-:W-:Y:S01]  /*75b0*/  FMUL R6, R24.reuse, R10 ;  /* 0x0000000a18067220 */ /* 0x040fe20000400000 */
[----:B------:R-:W-:Y:S01]  /*75c0*/  F2FP.F16.F32.PACK_AB R33, R7, R3 ;  /* 0x000000030721723e */ /* 0x000fe200000000ff */
[----:B------:R-:W-:Y:S02]  /*75d0*/  HADD2.F32 R3, -RZ, R31.H1_H1 ;  /* 0x3000001fff037230 */ /* 0x000fe40000004100 */
[C---:B------:R-:W-:Y:S01]  /*75e0*/  FFMA R5, R27.reuse, R0, R5 ;  /* 0x000000001b057223 */ /* 0x040fe20000000005 */
[C---:B------:R-:W-:Y:S01]  /*75f0*/  FMUL R11, R24.reuse, R11 ;  /* 0x0000000b180b7220 */ /* 0x040fe20000400000 */
[--C-:B------:R-:W-:Y:S02]  /*7600*/  HADD2.F32 R7, -RZ, R36.reuse.H0_H0 ;  /* 0x20000024ff077230 */ /* 0x100fe40000004100 */
[C---:B------:R-:W-:Y:S01]  /*7610*/  FMUL R8, R24.reuse, R12 ;  /* 0x0000000c18087220 */ /* 0x040fe20000400000 */
[----:B------:R-:W-:Y:S02]  /*7620*/  HADD2.F32 R0, -RZ, R36.H1_H1 ;  /* 0x30000024ff007230 */ /* 0x000fe40000004100 */
[C---:B------:R-:W-:Y:S01]  /*7630*/  FMUL R9, R24.reuse, R13 ;  /* 0x0000000d18097220 */ /* 0x040fe20000400000 */
[C---:B------:R-:W-:Y:S01]  /*7640*/  FFMA R6, R27.reuse, R2, R6 ;  /* 0x000000021b067223 */ /* 0x040fe20000000006 */
[C---:B------:R-:W-:Y:S01]  /*7650*/  FFMA R11, R27.reuse, R3, R11 ;  /* 0x000000031b0b7223 */ /* 0x040fe2000000000b */
[C---:B------:R-:W-:Y:S01]  /*7660*/  FFMA R8, R27.reuse, R7, R8 ;  /* 0x000000071b087223 */ /* 0x040fe20000000008 */
[C---:B------:R-:W-:Y:S01]  /*7670*/  FFMA R9, R27.reuse, R0, R9 ;  /* 0x000000001b097223 */ /* 0x040fe20000000009 */
[--C-:B------:R-:W-:Y:S02]  /*7680*/  HADD2.F32 R2, -RZ, R37.reuse.H0_H0 ;  /* 0x20000025ff027230 */ /* 0x100fe40000004100 */
[C---:B------:R-:W-:Y:S01]  /*7690*/  FMUL R10, R24.reuse, R14 ;  /* 0x0000000e180a7220 */ /* 0x040fe20000400000 */
[----:B------:R-:W-:Y:S02]  /*76a0*/  HADD2.F32 R0, -RZ, R37.H1_H1 ;  /* 0x30000025ff007230 */ /* 0x000fe40000004100 */
[C---:B------:R-:W-:Y:S01]  /*76b0*/  FMUL R15, R24.reuse, R15 ;  /* 0x0000000f180f7220 */ /* 0x040fe20000400000 */
[C---:B------:R-:W-:Y:S01]  /*76c0*/  FMUL R12, R24.reuse, R16 ;  /* 0x00000010180c7220 */ /* 0x040fe20000400000 */
[C---:B------:R-:W-:Y:S01]  /*76d0*/  FFMA R10, R27.reuse, R2, R10 ;  /* 0x000000021b0a7223 */ /* 0x040fe2000000000a */
[--C-:B------:R-:W-:Y:S02]  /*76e0*/  HADD2.F32 R2, -RZ, R38.reuse.H0_H0 ;  /* 0x20000026ff027230 */ /* 0x100fe40000004100 */
[----:B------:R-:W-:Y:S01]  /*76f0*/  FFMA R15, R27, R0, R15 ;  /* 0x000000001b0f7223 */ /* 0x000fe2000000000f */
[----:B------:R-:W-:Y:S01]  /*7700*/  HADD2.F32 R0, -RZ, R38.H1_H1 ;  /* 0x30000026ff007230 */ /* 0x000fe20000004100 */
[----:B------:R-:W-:Y:S01]  /*7710*/  F2FP.F16.F32.PACK_AB R34, R5, R4 ;  /* 0x000000040522723e */ /* 0x000fe200000000ff */
        /* <DEDUP_REMOVED lines=14> */
[----:B------:R-:W-:Y:S02]  /*7800*/  F2FP.F16.F32.PACK_AB R11, R19, R14 ;  /* 0x0000000e130b723e */ /* 0x000fe400000000ff */
[----:B------:R-:W-:Y:S02]  /*7810*/  MOV R2, UR46 ;  /* 0x0000002e00027c02 */ /* 0x000fe40008000f00 */
[----:B------:R-:W-:Y:S01]  /*7820*/  MOV R0, UR47 ;  /* 0x0000002f00007c02 */ /* 0x000fe20008000f00 */
[----:B------:R1:W-:Y:S01]  /*7830*/  STS.128 [R63+0x1200], R8 ;  /* 0x001200083f007388 */ /* 0x0003e20000000c00 */
[----:B------:R-:W-:Y:S02]  /*7840*/  @P6 LEA R2, R2, UR43, 0x3 ;  /* 0x0000002b02026c11 */ /* 0x000fe4000f8e18ff */
[----:B------:R-:W-:Y:S02]  /*7850*/  @P6 SHF.L.U32 R3, R60, 0x1f, RZ ;  /* 0x0000001f3c036819 */ /* 0x000fe400000006ff */
[----:B------:R-:W-:Y:S01]  /*7860*/  @P6 IADD3 R2, PT, PT, R2, 0x40, RZ ;  /* 0x0000004002026810 */ /* 0x000fe20007ffe0ff */
[----:B------:R-:W-:Y:S01]  /*7870*/  @!PT LDS RZ, [RZ] ;  /* 0x00000000fffff984 */ /* 0x000fe20000000800 */
[----:B------:R-:W-:Y:S01]  /*7880*/  @!PT LDS RZ, [RZ] ;  /* 0x00000000fffff984 */ /* 0x000fe20000000800 */
[----:B------:R-:W-:Y:S01]  /*7890*/  @!PT LDS RZ, [RZ] ;  /* 0x00000000fffff984 */ /* 0x000fe20000000800 */
[----:B------:R-:W-:Y:S01]  /*78a0*/  @!PT LDS RZ, [RZ] ;  /* 0x00000000fffff984 */ /* 0x000fe20000000800 */
[----:B------:R2:W-:Y:S06]  /*78b0*/  MEMBAR.ALL.CTA ;  /* 0x0000000000007992 */ /* 0x0005ec0000008000 */
[----:B--2---:R-:W2:Y:S01]  /*78c0*/  FENCE.VIEW.ASYNC.S ;  /* 0x00000000000073c6 */ /* 0x004ea20000000000 */
[----:B------:R-:W-:Y:S02]  /*78d0*/  @P6 PRMT R0, R0, 0x654, R2 ;  /* 0x0000065400006816 */ /* 0x000fe40000000002 */
[----:B------:R-:W-:Y:S01]  /*78e0*/  LEA R2, R26, UR43, 0x3 ;  /* 0x0000002b1a027c11 */ /* 0x000fe2000f8e18ff */
[----:B--2---:R-:W-:Y:S06]  /*78f0*/  BAR.SYNC.DEFER_BLOCKING 0x1, 0x80 ;  /* 0x0042000000007b1d */ /* 0x004fec0000010000 */
[----:B------:R-:W-:Y:S05]  /*7900*/  @P0 BRA `(.L_x_124) ;  /* 0x00000000003c0947 */ /* 0x000fea0003800000 */
[----:B------:R-:W2:Y:S01]  /*7910*/  LDCU.64 UR6, c[0x0][0x348] ;  /* 0x00006900ff0677ac */ /* 0x000ea20008000a00 */
[----:B------:R-:W-:Y:S02]  /*7920*/  UIADD3 UR13, UPT, UPT, UR49, 0x10, URZ ;  /* 0x00000010310d7890 */ /* 0x000fe4000fffe0ff */
[----:B------:R-:W-:Y:S01]  /*7930*/  UIADD3 UR12, UPT, UPT, UR43, 0x1200, URZ ;  /* 0x000012002b0c7890 */ /* 0x000fe2000fffe0ff */
[----:B------:R-:W-:Y:S01]  /*7940*/  UMOV UR14, UR50 ;  /* 0x00000032000e7c82 */ /* 0x000fe20008000000 */
[----:B------:R-:W-:Y:S01]  /*7950*/  UMOV UR15, UR36 ;  /* 0x00000024000f7c82 */ /* 0x000fe20008000000 */
[----:B------:R-:W-:Y:S02]  /*7960*/  UIADD3 UR9, UPT, UPT, UR49, 0x50, URZ ;  /* 0x0000005031097890 */ /* 0x000fe4000fffe0ff */
[----:B------:R-:W-:Y:S01]  /*7970*/  UIADD3 UR8, UPT, UPT, UR43, 0x1a00, URZ ;  /* 0x00001a002b087890 */ /* 0x000fe2000fffe0ff */
[----:B------:R-:W-:Y:S01]  /*7980*/  UMOV UR10, UR50 ;  /* 0x00000032000a7c82 */ /* 0x000fe20008000000 */
[----:B------:R-:W-:Y:S01]  /*7990*/  UMOV UR11, UR36 ;  /* 0x00000024000b7c82 */ /* 0x000fe20008000000 */
[----:B--2---:R-:W-:Y:S04]  /*79a0*/  UIADD3 UR4, UP0, UPT, UR6, 0x680, URZ ;  /* 0x0000068006047890 */ /* 0x004fe8000ff1e0ff */
[----:B------:R-:W-:Y:S09]  /*79b0*/  UIADD3.X UR5, UPT, UPT, URZ, UR7, URZ, UP0, !UPT ;  /* 0x00000007ff057290 */ /* 0x000ff200087fe4ff */
[----:B------:R2:W-:Y:S01]  /*79c0*/  UTMASTG.3D [UR12], [UR4] ;  /* 0x0000000c040073b5 */ /* 0x0005e20008010000 */
[----:B------:R2:W-:Y:S01]  /*79d0*/  UTMASTG.3D [UR8], [UR4] ;  /* 0x00000008040073b5 */ /* 0x0005e20008010000 */
[----:B------:R0:W-:Y:S01]  /*79e0*/  UTMACMDFLUSH ;  /* 0x00000000000079b7 */ /* 0x0001e20000000000 */
[----:B--2---:R-:W-:Y:S04]  /*79f0*/  DEPBAR.LE SB0, 0x1 ;  /* 0x000080400000791a */ /* 0x004fe80000000000 */
.L_x_124:
[----:B------:R-:W-:Y:S05]  /*7a00*/  BSYNC.RECONVERGENT B0 ;  /* 0x0000000000007941 */ /* 0x000fea0003800200 */
.L_x_123:
[----:B------:R-:W-:Y:S01]  /*7a10*/  BAR.SYNC.DEFER_BLOCKING 0x1, 0x80 ;  /* 0x0042000000007b1d */ /* 0x000fe20000010000 */
[----:B------:R-:W-:Y:S04]  /*7a20*/  UIADD3 UR4, UPT, UPT, UR46, 0x1, URZ ;  /* 0x000000012e047890 */ /* 0x000fe8000fffe0ff */
[----:B------:R-:W-:Y:S04]  /*7a30*/  UISETP.NE.AND UP0, UPT, UR4, 0x4, UPT ;  /* 0x000000040400788c */ /* 0x000fe8000bf05270 */
[----:B------:R-:W-:Y:S01]  /*7a40*/  USEL UR44, UR4, URZ, UP0 ;  /* 0x000000ff042c7287 */ /* 0x000fe20008000000 */
[----:B------:R2:W-:Y:S01]  /*7a50*/  @P6 SYNCS.ARRIVE.TRANS64.RED.A1T0 RZ, [R0+URZ], RZ ;  /* 0x000000ff00ff69a7 */ /* 0x0005e200081004ff */
[----:B------:R-:W-:Y:S01]  /*7a60*/  BSSY B1, `(.L_x_125) ;  /* 0x0000013000017945 */ /* 0x000fe20003800000 */
[----:B------:R-:W3:Y:S02]  /*7a70*/  @P6 SYNCS.PHASECHK.TRANS64.TRYWAIT P0, [R2+URZ+0x20], R3 ;  /* 0x00002003020065a7 */ /* 0x000ee400080011ff */
[----:B---3--:R-:W-:Y:S01]  /*7a80*/  @P6 SEL R64, RZ, 0x1, !P0 ;  /* 0x00000001ff406807 */ /* 0x008fe20004000000 */
[----:B--2---:R-:W-:Y:S06]  /*7a90*/  @!P6 BRA `(.L_x_126) ;  /* 0x00000000003ce947 */ /* 0x004fec0003800000 */
[----:B------:R-:W-:Y:S01]  /*7aa0*/  ISETP.NE.AND P1, PT, R65, RZ, PT ;  /* 0x000000ff4100720c */ /* 0x000fe20003f25270 */
[----:B------:R-:W-:Y:S01]  /*7ab0*/  BSSY B0, `(.L_x_127) ;  /* 0x0000009000007945 */ /* 0x000fe20003800000 */
[----:B------:R-:W-:Y:S11]  /*7ac0*/  ISETP.NE.AND P0, PT, R64, RZ, PT ;  /* 0x000000ff4000720c */ /* 0x000ff60003f05270 */
[----:B------:R-:W-:Y:S05]  /*7ad0*/  @P1 IMAD R3, R26, 0x1000, R57 ;  /* 0x000010001a031824 */ /* 0x000fea00078e0239 */
[----:B------:R-:W-:Y:S05]  /*7ae0*/  @P1 IADD3 R0, PT, PT, R3, UR43, RZ ;  /* 0x0000002b03001c10 */ /* 0x000fea000fffe0ff */
[----:B------:R-:W-:Y:S01]  /*7af0*/  @P1 IMAD.IADD R0, R66, 0x1, R0 ;  /* 0x0000000142001824 */ /* 0x000fe200078e0200 */
[----:B------:R-:W-:Y:S06]  /*7b00*/  @P0 BRA `(.L_x_128) ;  /* 0x00000000000c0947 */ /* 0x000fec0003800000 */
[----:B------:R-:W-:Y:S04]  /*7b10*/  SHF.L.U32 R4, R60, 0x1f, RZ ;  /* 0x0000001f3c047819 */ /* 0x000fe800000006ff */
[----:B------:R-:W2:Y:S02]  /*7b20*/  SYNCS.PHASECHK.TRANS64.TRYWAIT P0, [R2+URZ+0x20], R4 ;  /* 0x00002004020075a7 */ /* 0x000ea400080011ff */
[----:B--2---:R-:W-:Y:S05]  /*7b30*/  @!P0 BRA `(.L_x_129) ;  /* 0x0000001c00d48947 */ /* 0x004fea0003800000 */
.L_x_128:
[----:B------:R-:W-:Y:S05]  /*7b40*/  BSYNC B0 ;  /* 0x0000000000007941 */ /* 0x000fea0003800000 */
.L_x_127:
[----:B------:R-:W-:Y:S02]  /*7b50*/  ISETP.NE.AND P0, PT, R65, RZ, PT ;  /* 0x000000ff4100720c */ /* 0x000fe40003f05270 */
[----:B------:R-:W-:Y:S11]  /*7b60*/  IADD3 R26, PT, PT, R26, 0x1, RZ ;  /* 0x000000011a1a7810 */ /* 0x000ff60007ffe0ff */
[----:B------:R3:W4:Y:S04]  /*7b70*/  @P0 LDS.128 R28, [R3+UR43+0x200] ;  /* 0x0002002b031c0984 */ /* 0x0007280008000c00 */
[----:B------:R3:W1:Y:S02]  /*7b80*/  @P0 LDS.128 R36, [R0+0x200] ;  /* 0x0002000000240984 */ /* 0x0006640000000c00 */
.L_x_126:
[----:B------:R-:W-:Y:S05]  /*7b90*/  BSYNC B1 ;  /* 0x0000000000017941 */ /* 0x000fea0003800000 */
.L_x_125:
[----:B---3--:R-:W-:Y:S05]  /*7ba0*/  VIADD R0, R25, 0x20 ;  /* 0x0000002019007836 */ /* 0x008fea0000000000 */
[----:B------:R-:W-:Y:S04]  /*7bb0*/  SHF.R.U32.HI R0, RZ, 0x15, R0 ;  /* 0x00000015ff007819 */ /* 0x000fe80000011600 */
[----:B------:R-:W-:Y:S11]  /*7bc0*/  LOP3.LUT P0, RZ, R0, 0x3, R51, 0x48, !PT ;  /* 0x0000000300ff7812 */ /* 0x000ff60007804833 */
[----:B------:R-:W-:Y:S02]  /*7bd0*/  @!UPT UIADD3 URZ, UPT, UPT, URZ, URZ, URZ ;  /* 0x000000fffffff290 */ /* 0x000fe4000fffe0ff */
[----:B------:R-:W-:Y:S05]  /*7be0*/  @!P0 BRA `(.L_x_130) ;  /* 0x0000000000408947 */ /* 0x000fea0003800000 */
[----:B------:R-:W3:Y:S01]  /*7bf0*/  LDCU.64 UR8, c[0x4][0x70] ;  /* 0x01000e00ff0877ac */ /* 0x000ee20008000a00 */
[----:B------:R-:W-:Y:S01]  /*7c00*/  MOV R3, 0x0 ;  /* 0x0000000000037802 */ /* 0x000fe20000000f00 */
[----:B------:R-:W-:Y:S02]  /*7c10*/  HFMA2 R12, -RZ, RZ, 0, 5.9604644775390625e-08 ;  /* 0x00000001ff0c7431 */ /* 0x000fe400000001ff */
[----:B-1----:R-:W-:Y:S02]  /*7c20*/  IMAD.MOV.U32 R8, RZ, RZ, 0x192 ;  /* 0x00000192ff087424 */ /* 0x002fe400078e00ff */
[----:B------:R-:W-:Y:S01]  /*7c30*/  IMAD.MOV.U32 R13, RZ, RZ, RZ ;  /* 0x000000ffff0d7224 */ /* 0x000fe200078e00ff */
[----:B------:R-:W1:Y:S01]  /*7c40*/  LDCU.64 UR6, c[0x4][0x78] ;  /* 0x01000f00ff0677ac */ /* 0x000e620008000a00 */
[----:B--2---:R-:W2:Y:S01]  /*7c50*/  LDC.64 R2, c[0x4][R3] ;  /* 0x0100000003027b82 */ /* 0x004ea20000000a00 */
[----:B------:R-:W5:Y:S01]  /*7c60*/  LDCU.64 UR4, c[0x4][0x10] ;  /* 0x01000200ff0477ac */ /* 0x000f620008000a00 */
[----:B---3--:R-:W-:Y:S01]  /*7c70*/  MOV R5, UR9 ;  /* 0x0000000900057c02 */ /* 0x008fe20008000f00 */
[----:B------:R-:W-:Y:S01]  /*7c80*/  IMAD.U32 R4, RZ, RZ, UR8 ;  /* 0x00000008ff047e24 */ /* 0x000fe2000f8e00ff */
[----:B-1----:R-:W-:Y:S01]  /*7c90*/  MOV R7, UR7 ;  /* 0x0000000700077c02 */ /* 0x002fe20008000f00 */
[----:B------:R-:W-:Y:S01]  /*7ca0*/  IMAD.U32 R6, RZ, RZ, UR6 ;  /* 0x00000006ff067e24 */ /* 0x000fe2000f8e00ff */
[----:B-----5:R-:W-:Y:S01]  /*7cb0*/  MOV R11, UR5 ;  /* 0x00000005000b7c02 */ /* 0x020fe20008000f00 */
[----:B------:R-:W-:Y:S02]  /*7cc0*/  IMAD.U32 R10, RZ, RZ, UR4 ;  /* 0x00000004ff0a7e24 */ /* 0x000fe4000f8e00ff */
[----:B------:R-:W-:Y:S07]  /*7cd0*/  LEPC R20, `(.L_x_130) ;  /* 0x000000001014794e */ /* 0x000fee0000000000 */
[----:B--2-4-:R-:W-:Y:S05]  /*7ce0*/  CALL.ABS.NOINC R2 ;  /* 0x0000000002007343 */ /* 0x014fea0003c00000 */
.L_x_130:
[----:B------:R-:W-:Y:S01]  /*7cf0*/  ISETP.NE.AND P6, PT, R62, RZ, PT ;  /* 0x000000ff3e00720c */ /* 0x000fe20003fc5270 */
[----:B------:R-:W-:Y:S05]  /*7d00*/  WARPSYNC.ALL ;  /* 0x0000000000007948 */ /* 0x000fea0003800000 */
[----:B------:R-:W-:Y:S01]  /*7d10*/  R2UR UR4, R25 ;  /* 0x00000000190472ca */ /* 0x000fe200000e0000 */
[----:B----4-:R-:W-:Y:S01]  /*7d20*/  HADD2.F32 R3, -RZ, R28.H0_H0 ;  /* 0x2000001cff037230 */ /* 0x010fe20000004100 */
[----:B------:R-:W-:Y:S01]  /*7d30*/  ISETP.NE.AND P0, PT, R61, RZ, PT ;  /* 0x000000ff3d00720c */ /* 0x000fe20003f05270 */
[----:B------:R-:W-:Y:S01]  /*7d40*/  HADD2.F32 R20, -RZ, R30.H0_H0 ;  /* 0x2000001eff147230 */ /* 0x000fe20000004100 */
[----:B------:R-:W-:Y:S09]  /*7d50*/  BSSY.RECONVERGENT B0, `(.L_x_131) ;  /* 0x0000058000007945 */ /* 0x000ff20003800200 */
[----:B-12---:R-:W1:Y:S02]  /*7d60*/  LDTM.x16 R4, tmem[UR4+0x20] ;  /* 0x00002004000479ee */ /* 0x006e640008240000 */
        /* <DEDUP_REMOVED lines=59> */
[----:B------:R-:W-:Y:S02]  /*8120*/  LEA R3, R26, UR43, 0x3 ;  /* 0x0000002b1a037c11 */ /* 0x000fe4000f8e18ff */
        /* <DEDUP_REMOVED lines=8> */
[----:B------:R-:W-:Y:S01]  /*81b0*/  @P6 SHF.L.U32 R2, R60, 0x1f, RZ ;  /* 0x0000001f3c026819 */ /* 0x000fe200000006ff */
        /* <DEDUP_REMOVED lines=17> */
.L_x_132:
[----:B------:R-:W-:Y:S05]  /*82d0*/  BSYNC.RECONVERGENT B0 ;  /* 0x0000000000007941 */ /* 0x000fea0003800200 */
.L_x_131:
        /* <DEDUP_REMOVED lines=19> */
.L_x_136:
[----:B------:R-:W-:Y:S05]  /*8410*/  BSYNC B0 ;  /* 0x0000000000007941 */ /* 0x000fea0003800000 */
.L_x_135:
[----:B------:R-:W-:Y:S11]  /*8420*/  ISETP.NE.AND P0, PT, R65, RZ, PT ;  /* 0x000000ff4100720c */ /* 0x000ff60003f05270 */
[----:B------:R-:W-:Y:S02]  /*8430*/  @!UPT UIADD3 URZ, UPT, UPT, URZ, URZ, URZ ;  /* 0x000000fffffff290 */ /* 0x000fe4000fffe0ff */
[----:B------:R3:W4:Y:S04]  /*8440*/  @P0 LDS.128 R28, [R26+UR43+0x200] ;  /* 0x0002002b1a1c0984 */ /* 0x0007280008000c00 */
[----:B------:R3:W1:Y:S02]  /*8450*/  @P0 LDS.128 R36, [R66+0x200] ;  /* 0x0002000042240984 */ /* 0x0006640000000c00 */
.L_x_134:
[----:B------:R-:W-:Y:S05]  /*8460*/  BSYNC B1 ;  /* 0x0000000000017941 */ /* 0x000fea0003800000 */
.L_x_133:
[----:B--2---:R-:W-:Y:S05]  /*8470*/  VIADD R0, R25, 0x30 ;  /* 0x0000003019007836 */ /* 0x004fea0000000000 */
[----:B------:R-:W-:Y:S04]  /*8480*/  SHF.R.U32.HI R0, RZ, 0x15, R0 ;  /* 0x00000015ff007819 */ /* 0x000fe80000011600 */
[----:B------:R-:W-:Y:S11]  /*8490*/  LOP3.LUT P0, RZ, R0, 0x3, R51, 0x48, !PT ;  /* 0x0000000300ff7812 */ /* 0x000ff60007804833 */
[----:B------:R-:W-:Y:S02]  /*84a0*/  @!UPT UIADD3 URZ, UPT, UPT, URZ, URZ, URZ ;  /* 0x000000fffffff290 */ /* 0x000fe4000fffe0ff */
[----:B------:R-:W-:Y:S05]  /*84b0*/  @!P0 BRA `(.L_x_138) ;  /* 0x0000000000408947 */ /* 0x000fea0003800000 */
[----:B------:R-:W2:Y:S01]  /*84c0*/  LDCU.64 UR8, c[0x4][0x70] ;  /* 0x01000e00ff0877ac */ /* 0x000ea20008000a00 */
[----:B------:R-:W-:Y:S01]  /*84d0*/  MOV R3, 0x0 ;  /* 0x0000000000037802 */ /* 0x000fe20000000f00 */
        /* <DEDUP_REMOVED lines=14> */
.L_x_138:
[----:B------:R-:W-:Y:S01]  /*85c0*/  ISETP.NE.AND P0, PT, R61, RZ, PT ;  /* 0x000000ff3d00720c */ /* 0x000fe20003f05270 */
[----:B------:R-:W-:Y:S05]  /*85d0*/  WARPSYNC.ALL ;  /* 0x0000000000007948 */ /* 0x000fea0003800000 */
[----:B------:R-:W-:Y:S01]  /*85e0*/  R2UR UR4, R25 ;  /* 0x00000000190472ca */ /* 0x000fe200000e0000 */
[--C-:B----4-:R-:W-:Y:S01]  /*85f0*/  HADD2.F32 R20, -RZ, R28.reuse.H0_H0 ;  /* 0x2000001cff147230 */ /* 0x110fe20000004100 */
[----:B------:R-:W-:Y:S01]  /*8600*/  IADD3 R54, PT, PT, R54, 0xb0, RZ ;  /* 0x000000b036367810 */ /* 0x000fe20007ffe0ff */
[----:B------:R-:W-:Y:S01]  /*8610*/  HADD2.F32 R21, -RZ, R28.H1_H1 ;  /* 0x3000001cff157230 */ /* 0x000fe20000004100 */
[----:B------:R-:W-:Y:S01]  /*8620*/  BSSY.RECONVERGENT B0, `(.L_x_139) ;  /* 0x0000054000007945 */ /* 0x000fe20003800200 */
[--C-:B------:R-:W-:Y:S01]  /*8630*/  HADD2.F32 R25, -RZ, R29.reuse.H0_H0 ;  /* 0x2000001dff197230 */ /* 0x100fe20000004100 */
[----:B------:R-:W-:Y:S01]  /*8640*/  LOP3.LUT R54, R54, 0xfefffff8, RZ, 0xc0, !PT ;  /* 0xfefffff836367812 */ /* 0x000fe200078ec0ff */
[----:B---3--:R-:W-:Y:S02]  /*8650*/  HADD2.F32 R26, -RZ, R29.H1_H1 ;  /* 0x3000001dff1a7230 */ /* 0x008fe40000004100 */
[--C-:B------:R-:W-:Y:S02]  /*8660*/  HADD2.F32 R28, -RZ, R30.reuse.H0_H0 ;  /* 0x2000001eff1c7230 */ /* 0x100fe40000004100 */
[----:B------:R-:W-:Y:S02]  /*8670*/  HADD2.F32 R29, -RZ, R30.H1_H1 ;  /* 0x3000001eff1d7230 */ /* 0x000fe40000004100 */
[----:B-1----:R-:W1:Y:S01]  /*8680*/  LDTM.x16 R4, tmem[UR4+0x30] ;  /* 0x00003004000479ee */ /* 0x002e620008240000 */
[----:B------:R-:W-:Y:S01]  /*8690*/  NOP ;  /* 0x0000000000007918 */ /* 0x000fe20000000000 */
[----:B-1----:R1:W-:Y:S01]  /*86a0*/  SYNCS.ARRIVE.TRANS64.RED.A1T0 RZ, [R54+URZ], RZ ;  /* 0x000000ff36ff79a7 */ /* 0x0023e200081004ff */
[--C-:B------:R-:W-:Y:S02]  /*86b0*/  HADD2.F32 R30, -RZ, R31.reuse.H0_H0 ;  /* 0x2000001fff1e7230 */ /* 0x100fe40000004100 */
[----:B------:R-:W-:Y:S02]  /*86c0*/  HADD2.F32 R31, -RZ, R31.H1_H1 ;  /* 0x3000001fff1f7230 */ /* 0x000fe40000004100 */
        /* <DEDUP_REMOVED lines=8> */
[C---:B------:R-:W-:Y:S01]  /*8750*/  FMUL R4, R24.reuse, R4 ;  /* 0x0000000418047220 */ /* 0x040fe20000400000 */
[C---:B------:R-:W-:Y:S01]  /*8760*/  FMUL R5, R24.reuse, R5 ;  /* 0x0000000518057220 */ /* 0x040fe20000400000 */
[C---:B------:R-:W-:Y:S01]  /*8770*/  FMUL R6, R24.reuse, R6 ;  /* 0x0000000618067220 */ /* 0x040fe20000400000 */
[C---:B------:R-:W-:Y:S01]  /*8780*/  FMUL R7, R24.reuse, R7 ;  /* 0x0000000718077220 */ /* 0x040fe20000400000 */
[C---:B------:R-:W-:Y:S01]  /*8790*/  FFMA R4, R27.reuse, R20, R4 ;  /* 0x000000141b047223 */ /* 0x040fe20000000004 */
        /* <DEDUP_REMOVED lines=15> */
[C---:B------:R-:W-:Y:S01]  /*8890*/  FMUL R12, R24.reuse, R16 ;  /* 0x00000010180c7220 */ /* 0x040fe20000400000 */
[C---:B------:R-:W-:Y:S01]  /*88a0*/  FFMA R0, R27.reuse, R32, R0 ;  /* 0x000000201b007223 */ /* 0x040fe20000000000 */
[C---:B------:R-:W-:Y:S01]  /*88b0*/  FMUL R13, R24.reuse, R17 ;  /* 0x00000011180d7220 */ /* 0x040fe20000400000 */
[----:B------:R-:W-:Y:S01]  /*88c0*/  FFMA R2, R27, R33, R2 ;  /* 0x000000211b027223 */ /* 0x000fe20000000002 */
[----:B------:R-:W-:Y:S01]  /*88d0*/  F2FP.F16.F32.PACK_AB R4, R5, R4 ;  /* 0x000000040504723e */ /* 0x000fe200000000ff */
[C---:B------:R-:W-:Y:S01]  /*88e0*/  FMUL R14, R24.reuse, R18 ;  /* 0x00000012180e7220 */ /* 0x040fe20000400000 */
[----:B------:R-:W-:Y:S01]  /*88f0*/  FFMA R3, R27, R34, R3 ;  /* 0x000000221b037223 */ /* 0x000fe20000000003 */
[----:B------:R-:W-:Y:S01]  /*8900*/  F2FP.F16.F32.PACK_AB R5, R7, R6 ;  /* 0x000000060705723e */ /* 0x000fe200000000ff */
[----:B------:R-:W-:Y:S01]  /*8910*/  FFMA R15, R27, R35, R15 ;  /* 0x000000231b0f7223 */ /* 0x000fe2000000000f */
[----:B------:R-:W-:Y:S01]  /*8920*/  FMUL R19, R24, R19 ;  /* 0x0000001318137220 */ /* 0x000fe20000400000 */
[----:B------:R-:W-:Y:S01]  /*8930*/  F2FP.F16.F32.PACK_AB R6, R9, R8 ;  /* 0x000000080906723e */ /* 0x000fe200000000ff */
[----:B------:R-:W-:Y:S01]  /*8940*/  FFMA R12, R27, R36, R12 ;  /* 0x000000241b0c7223 */ /* 0x000fe2000000000c */
[----:B------:R-:W-:Y:S01]  /*8950*/  F2FP.F16.F32.PACK_AB R7, R11, R10 ;  /* 0x0000000a0b07723e */ /* 0x000fe200000000ff */
[C---:B------:R-:W-:Y:S01]  /*8960*/  FFMA R13, R27.reuse, R37, R13 ;  /* 0x000000251b0d7223 */ /* 0x040fe2000000000d */
[C---:B------:R-:W-:Y:S01]  /*8970*/  FFMA R14, R27.reuse, R38, R14 ;  /* 0x000000261b0e7223 */ /* 0x040fe2000000000e */
[----:B------:R-:W-:Y:S01]  /*8980*/  FFMA R19, R27, R39, R19 ;  /* 0x000000271b137223 */ /* 0x000fe20000000013 */
[----:B------:R-:W-:Y:S01]  /*8990*/  F2FP.F16.F32.PACK_AB R16, R2, R0 ;  /* 0x000000000210723e */ /* 0x000fe200000000ff */
[----:B------:R1:W-:Y:S01]  /*89a0*/  STS.128 [R57+UR43+0x3200], R4 ;  /* 0x0032000439007988 */ /* 0x0003e20008000c2b */
        /* <DEDUP_REMOVED lines=27> */
.L_x_140:
[----:B------:R-:W-:Y:S05]  /*8b60*/  BSYNC.RECONVERGENT B0 ;  /* 0x0000000000007941 */ /* 0x000fea0003800200 */
.L_x_139:
[----:B------:R-:W-:Y:S01]  /*8b70*/  BAR.SYNC.DEFER_BLOCKING 0x1, 0x80 ;  /* 0x0042000000007b1d */ /* 0x000fe20000010000 */
[----:B------:R-:W-:Y:S01]  /*8b80*/  UISETP.NE.AND UP0, UPT, UR52, -0x4, UPT ;  /* 0xfffffffc3400788c */ /* 0x000fe2000bf05270 */
[----:B------:R-:W-:Y:S08]  /*8b90*/  IADD3 R22, PT, PT, R22, 0x1, RZ ;  /* 0x0000000116167810 */ /* 0x000ff00007ffe0ff */
[----:B------:R-:W-:Y:S05]  /*8ba0*/  BRA.U !UP0, `(.L_x_141) ;  /* 0x0000000108287547 */ /* 0x000fea000b800000 */
[----:B------:R-:W-:Y:S01]  /*8bb0*/  ISETP.NE.AND P0, PT, R62, RZ, PT ;  /* 0x000000ff3e00720c */ /* 0x000fe20003f05270 */
[----:B------:R-:W-:Y:S01]  /*8bc0*/  IMAD.U32 R2, RZ, RZ, UR46 ;  /* 0x0000002eff027e24 */ /* 0x000fe2000f8e00ff */
[----:B------:R-:W-:Y:S01]  /*8bd0*/  UIADD3 UR4, UPT, UPT, UR46, 0x1, URZ ;  /* 0x000000012e047890 */ /* 0x000fe2000fffe0ff */
[----:B------:R-:W-:Y:S03]  /*8be0*/  IMAD.U32 R0, RZ, RZ, UR47 ;  /* 0x0000002fff007e24 */ /* 0x000fe6000f8e00ff */
[----:B------:R-:W-:Y:S04]  /*8bf0*/  UISETP.NE.AND UP0, UPT, UR4, 0x4, UPT ;  /* 0x000000040400788c */ /* 0x000fe8000bf05270 */
[----:B------:R-:W-:Y:S03]  /*8c00*/  USEL UR46, UR4, URZ, UP0 ;  /* 0x000000ff042e7287 */ /* 0x000fe60008000000 */
[----:B------:R-:W-:Y:S05]  /*8c10*/  @P0 LEA R2, R2, UR43, 0x3 ;  /* 0x0000002b02020c11 */ /* 0x000fea000f8e18ff */
[----:B------:R-:W-:Y:S05]  /*8c20*/  @P0 VIADD R2, R2, 0x40 ;  /* 0x0000004002020836 */ /* 0x000fea0000000000 */
[----:B------:R-:W-:Y:S04]  /*8c30*/  @P0 PRMT R0, R0, 0x654, R2 ;  /* 0x0000065400000816 */ /* 0x000fe80000000002 */
[----:B------:R2:W-:Y:S03]  /*8c40*/  @P0 SYNCS.ARRIVE.TRANS64.RED.A1T0 RZ, [R0+URZ], RZ ;  /* 0x000000ff00ff09a7 */ /* 0x0005e600081004ff */
.L_x_141:
[----:B------:R-:W-:Y:S01]  /*8c50*/  R2UR UR4, R52 ;  /* 0x00000000340472ca */ /* 0x000fe200000e0000 */
[----:B------:R-:W-:Y:S01]  /*8c60*/  UISETP.NE.AND UP0, UPT, UR62, URZ, UPT ;  /* 0x000000ff3e00728c */ /* 0x000fe2000bf05270 */
[----:B------:R-:W-:Y:S01]  /*8c70*/  ISETP.NE.AND P0, PT, R56, 0x2, PT ;  /* 0x000000023800780c */ /* 0x000fe20003f05270 */
[----:B------:R-:W-:Y:S01]  /*8c80*/  UIADD3 UR20, UPT, UPT, UR38, UR63, URZ ;  /* 0x0000003f26147290 */ /* 0x000fe2000fffe0ff */
[----:B------:R-:W-:Y:S01]  /*8c90*/  ISETP.NE.AND P1, PT, R22, 0x4, PT ;  /* 0x000000041600780c */ /* 0x000fe20003f25270 */
[----:B------:R-:W-:Y:S01]  /*8ca0*/  UIADD3 UR52, UPT, UPT, UR52, 0x4, URZ ;  /* 0x0000000434347890 */ /* 0x000fe2000fffe0ff */
[----:B------:R-:W-:Y:S01]  /*8cb0*/  SEL R2, RZ, 0x1, P0 ;  /* 0x00000001ff027807 */ /* 0x000fe20000000000 */
[----:B------:R-:W-:Y:S01]  /*8cc0*/  UMOV UR36, UR61 ;  /* 0x0000003d00247c82 */ /* 0x000fe20008000000 */
[----:B--2---:R-:W-:Y:S02]  /*8cd0*/  SEL R0, RZ, 0x1, P1 ;  /* 0x00000001ff007807 */ /* 0x004fe40000800000 */
[----:B------:R-:W-:Y:S02]  /*8ce0*/  LOP3.LUT R58, R58, R2, RZ, 0x3c, !PT ;  /* 0x000000023a3a7212 */ /* 0x000fe400078e3cff */
[----:B------:R-:W-:Y:S01]  /*8cf0*/  LOP3.LUT R59, R59, R0, RZ, 0x3c, !PT ;  /* 0x000000003b3b7212 */ /* 0x000fe200078e3cff */
[----:B------:R-:W-:Y:S01]  /*8d00*/  UIADD3 UR28, UPT, UPT, UR37, UR4, URZ ;  /* 0x00000004251c7290 */ /* 0x000fe2000fffe0ff */
[----:B------:R-:W-:Y:S02]  /*8d10*/  SEL R56, R56, RZ, P0 ;  /* 0x000000ff38387207 */ /* 0x000fe40000000000 */
[----:B------:R-:W-:Y:S01]  /*8d20*/  SEL R22, R22, RZ, P1 ;  /* 0x000000ff16167207 */ /* 0x000fe20000800000 */
[----:B------:R-:W-:Y:S08]  /*8d30*/  BRA.U UP0, `(.L_x_142) ;  /* 0xffffffcd00787547 */ /* 0x000ff0000b83ffff */
[----:B------:R-:W2:Y:S01]  /*8d40*/  LDCU.64 UR4, c[0x0][0x888] ;  /* 0x00011100ff0477ac */ /* 0x000ea20008000a00 */
[----:B------:R-:W3:Y:S01]  /*8d50*/  LDCU.64 UR6, c[0x0][0x890] ;  /* 0x00011200ff0677ac */ /* 0x000ee20008000a00 */
[----:B--2---:R-:W-:Y:S02]  /*8d60*/  ISETP.NE.U32.AND P2, PT, RZ, UR4, PT ;  /* 0x00000004ff007c0c */ /* 0x004fe4000bf45070 */
[----:B---3--:R-:W-:Y:S02]  /*8d70*/  ISETP.NE.U32.AND P1, PT, RZ, UR6, PT ;  /* 0x00000006ff007c0c */ /* 0x008fe4000bf25070 */
[----:B------:R-:W-:Y:S02]  /*8d80*/  ISETP.NE.AND.EX P2, PT, RZ, UR5, PT, P2 ;  /* 0x00000005ff007c0c */ /* 0x000fe4000bf45320 */
[----:B------:R-:W-:-:S13]  /*8d90*/  ISETP.NE.AND.EX P0, PT, RZ, UR7, PT, P1 ;  /* 0x00000007ff007c0c */ /* 0x000fda000bf05310 */
[----:B------:R-:W-:Y:S05]  /*8da0*/  @P2 BRA P0, `(.L_x_143) ;  /* 0x00000000003c2947 */ /* 0x000fea0000000000 */
[----:B------:R-:W-:-:S13]  /*8db0*/  ISETP.NE.AND.EX P1, PT, RZ, UR7, PT, P1 ;  /* 0x00000007ff007c0c */ /* 0x000fda000bf25310 */
[----:B------:R-:W-:Y:S05]  /*8dc0*/  @P1 BRA `(.L_x_144) ;  /* 0x00000000000c1947 */ /* 0x000fea0003800000 */
[----:B------:R-:W-:-:S13]  /*8dd0*/  FSETP.NEU.AND P0, PT, R27, RZ, PT ;  /* 0x000000ff1b00720b */ /* 0x000fda0003f0d000 */
[----:B------:R-:W-:Y:S05]  /*8de0*/  @!P0 EXIT ;  /* 0x000000000000894d */ /* 0x000fea0003800000 */
[----:B------:R-:W-:Y:S05]  /*8df0*/  BRA `(.L_x_143) ;  /* 0x0000000000287947 */ /* 0x000fea0003800000 */
.L_x_144:
[----:B------:R-:W-:Y:S01]  /*8e00*/  ISETP.NE.AND P0, PT, R55, RZ, PT ;  /* 0x000000ff3700720c */ /* 0x000fe20003f05270 */
[----:B------:R-:W-:-:S12]  /*8e10*/  BSSY.RECONVERGENT B0, `(.L_x_143) ;  /* 0x0000008000007945 */ /* 0x000fd80003800200 */
[----:B------:R-:W-:Y:S05]  /*8e20*/  @P0 BRA `(.L_x_145) ;  /* 0x0000000000100947 */ /* 0x000fea0003800000 */
[----:B------:R-:W-:-:S04]  /*8e30*/  ISETP.NE.U32.AND P0, PT, RZ, UR4, PT ;  /* 0x00000004ff007c0c */ /* 0x000fc8000bf05070 */
[----:B------:R-:W-:-:S13]  /*8e40*/  ISETP.NE.AND.EX P0, PT, RZ, UR5, PT, P0 ;  /* 0x00000005ff007c0c */ /* 0x000fda000bf05300 */
[----:B------:R-:W-:Y:S05]  /*8e50*/  @!P0 EXIT ;  /* 0x000000000000894d */ /* 0x000fea0003800000 */
[----:B------:R-:W-:Y:S05]  /*8e60*/  BRA `(.L_x_146) ;  /* 0x0000000000087947 */ /* 0x000fea0003800000 */
.L_x_145:
[----:B------:R-:W-:-:S13]  /*8e70*/  FSETP.NEU.AND P0, PT, R27, RZ, PT ;  /* 0x000000ff1b00720b */ /* 0x000fda0003f0d000 */
[----:B------:R-:W-:Y:S05]  /*8e80*/  @!P0 EXIT ;  /* 0x000000000000894d */ /* 0x000fea0003800000 */
.L_x_146:
[----:B------:R-:W-:Y:S05]  /*8e90*/  BSYNC.RECONVERGENT B0 ;  /* 0x0000000000007941 */ /* 0x000fea0003800200 */
.L_x_143:
[----:B------:R-:W-:Y:S01]  /*8ea0*/  ULEA UR6, UR46, UR43, 0x3 ;  /* 0x0000002b2e067291 */ /* 0x000fe2000f8e18ff */
[----:B------:R-:W-:-:S04]  /*8eb0*/  DEPBAR.LE SB0, 0x0 ;  /* 0x000080000000791a */ /* 0x000fc80000000000 */
[----:B------:R-:W-:-:S04]  /*8ec0*/  UIADD3 UR6, UPT, UPT, UR6, 0x40, URZ ;  /* 0x0000004006067890 */ /* 0x000fc8000fffe0ff */
[----:B------:R-:W-:-:S09]  /*8ed0*/  UPRMT UR6, UR47, 0x654, UR6 ;  /* 0x000006542f067896 */ /* 0x000fd20008000006 */
[----:B------:R-:W-:Y:S01]  /*8ee0*/  SYNCS.ARRIVE.TRANS64.RED.A1T0 RZ, [UR6], RZ ;  /* 0x000000ffffff79a7 */ /* 0x000fe20008100406 */
[----:B------:R-:W-:Y:S05]  /*8ef0*/  EXIT ;  /* 0x000000000000794d */ /* 0x000fea0003800000 */
.L_x_24:
[----:B--2---:R2:W3:Y:S02]  /*8f00*/  SYNCS.PHASECHK.TRANS64.TRYWAIT P0, [R0+URZ+0xe0], R2 ;  /* 0x0000e002000075a7 */ /* 0x0044e400080011ff */
[----:B---3--:R-:W-:Y:S05]  /*8f10*/  @!P0 NANOSLEEP.SYNCS 0x989680 ;  /* 0x009896800000895d */ /* 0x008fea0003900000 */
[----:B------:R-:W3:Y:S02]  /*8f20*/  @!P0 SYNCS.PHASECHK.TRANS64 P0, [R0+URZ+0xe0], R2 ;  /* 0x0000e002000085a7 */ /* 0x000ee400080010ff */
[----:B---3--:R-:W-:Y:S05]  /*8f30*/  @!P0 BRA `(.L_x_24) ;  /* 0xfffffffc00f08947 */ /* 0x008fea000383ffff */
[----:B------:R-:W-:Y:S05]  /*8f40*/  BRA `(.L_x_147) ;  /* 0xffffff8c00487947 */ /* 0x000fea000383ffff */
.L_x_27:
[----:B-1----:R-:W-:-:S07]  /*8f50*/  MOV R0, UR33 ;  /* 0x0000002100007c02 */ /* 0x002fce0008000f00 */
.L_x_148:
[----:B-1----:R1:W2:Y:S02]  /*8f60*/  SYNCS.PHASECHK.TRANS64.TRYWAIT P0, [R0+URZ+0x10], R3 ;  /* 0x00001003000075a7 */ /* 0x0022a400080011ff */
[----:B--2---:R-:W-:Y:S05]  /*8f70*/  @!P0 NANOSLEEP.SYNCS 0x989680 ;  /* 0x009896800000895d */ /* 0x004fea0003900000 */
[----:B------:R-:W2:Y:S02]  /*8f80*/  @!P0 SYNCS.PHASECHK.TRANS64 P0, [R0+URZ+0x10], R3 ;  /* 0x00001003000085a7 */ /* 0x000ea400080010ff */
[----:B--2---:R-:W-:Y:S05]  /*8f90*/  @!P0 BRA `(.L_x_148) ;  /* 0xfffffffc00f08947 */ /* 0x004fea000383ffff */
[----:B------:R-:W-:Y:S05]  /*8fa0*/  BRA `(.L_x_26) ;  /* 0xffffff8c00a07947 */ /* 0x000fea000383ffff */
.L_x_34:
[----:B-1----:R-:W-:-:S07]  /*8fb0*/  MOV R0, UR17 ;  /* 0x0000001100007c02 */ /* 0x002fce0008000f00 */
.L_x_149:
[----:B-1----:R1:W2:Y:S02]  /*8fc0*/  SYNCS.PHASECHK.TRANS64.TRYWAIT P0, [R0+URZ+0x10], R3 ;  /* 0x00001003000075a7 */ /* 0x0022a400080011ff */
[----:B--2---:R-:W-:Y:S05]  /*8fd0*/  @!P0 NANOSLEEP.SYNCS 0x989680 ;  /* 0x009896800000895d */ /* 0x004fea0003900000 */
[----:B------:R-:W2:Y:S02]  /*8fe0*/  @!P0 SYNCS.PHASECHK.TRANS64 P0, [R0+URZ+0x10], R3 ;  /* 0x00001003000085a7 */ /* 0x000ea400080010ff */
[----:B--2---:R-:W-:Y:S05]  /*8ff0*/  @!P0 BRA `(.L_x_149) ;  /* 0xfffffffc00f08947 */ /* 0x004fea000383ffff */
[----:B------:R-:W-:Y:S05]  /*9000*/  BRA `(.L_x_33) ;  /* 0xffffff9000707947 */ /* 0x000fea000383ffff */
.L_x_39:
[----:B-1----:R1:W2:Y:S02]  /*9010*/  SYNCS.PHASECHK.TRANS64.TRYWAIT P0, [R3+URZ+0x70], R0 ;  /* 0x00007000030075a7 */ /* 0x0022a400080011ff */
[----:B--2---:R-:W-:Y:S05]  /*9020*/  @!P0 NANOSLEEP.SYNCS 0x989680 ;  /* 0x009896800000895d */ /* 0x004fea0003900000 */
[----:B------:R-:W2:Y:S02]  /*9030*/  @!P0 SYNCS.PHASECHK.TRANS64 P0, [R3+URZ+0x70], R0 ;  /* 0x00007000030085a7 */ /* 0x000ea400080010ff */
[----:B--2---:R-:W-:Y:S05]  /*9040*/  @!P0 BRA `(.L_x_39) ;  /* 0xfffffffc00f08947 */ /* 0x004fea000383ffff */
[----:B------:R-:W-:Y:S05]  /*9050*/  BRA `(.L_x_150) ;  /* 0xffffff9400287947 */ /* 0x000fea000383ffff */
.L_x_43:
[----:B------:R-:W-:-:S07]  /*9060*/  MOV R0, UR4 ;  /* 0x0000000400007c02 */ /* 0x000fce0008000f00 */
.L_x_151:
[----:B-1----:R1:W2:Y:S02]  /*9070*/  SYNCS.PHASECHK.TRANS64.TRYWAIT P0, [R0+URZ], R2 ;  /* 0x00000002000075a7 */ /* 0x0022a400080011ff */
[----:B--2---:R-:W-:Y:S05]  /*9080*/  @!P0 NANOSLEEP.SYNCS 0x989680 ;  /* 0x009896800000895d */ /* 0x004fea0003900000 */
[----:B------:R-:W2:Y:S02]  /*9090*/  @!P0 SYNCS.PHASECHK.TRANS64 P0, [R0+URZ], R2 ;  /* 0x00000002000085a7 */ /* 0x000ea400080010ff */
[----:B--2---:R-:W-:Y:S05]  /*90a0*/  @!P0 BRA `(.L_x_151) ;  /* 0xfffffffc00f08947 */ /* 0x004fea000383ffff */
[----:B------:R-:W-:Y:S05]  /*90b0*/  BRA `(.L_x_152) ;  /* 0xffffff9800d07947 */ /* 0x000fea000383ffff */
.L_x_46:
[----:B-1----:R1:W2:Y:S02]  /*90c0*/  SYNCS.PHASECHK.TRANS64.TRYWAIT P0, [R2+URZ+0xd0], R4 ;  /* 0x0000d004020075a7 */ /* 0x0022a400080011ff */
[----:B--2---:R-:W-:Y:S05]  /*90d0*/  @!P0 NANOSLEEP.SYNCS 0x989680 ;  /* 0x009896800000895d */ /* 0x004fea0003900000 */
[----:B------:R-:W2:Y:S02]  /*90e0*/  @!P0 SYNCS.PHASECHK.TRANS64 P0, [R2+URZ+0xd0], R4 ;  /* 0x0000d004020085a7 */ /* 0x000ea400080010ff */
[----:B--2---:R-:W-:Y:S05]  /*90f0*/  @!P0 BRA `(.L_x_46) ;  /* 0xfffffffc00f08947 */ /* 0x004fea000383ffff */
[----:B------:R-:W-:Y:S05]  /*9100*/  BRA `(.L_x_153) ;  /* 0xffffff9c002c7947 */ /* 0x000fea000383ffff */
.L_x_47:
[----:B------:R-:W-:-:S07]  /*9110*/  MOV R2, UR4 ;  /* 0x0000000400027c02 */ /* 0x000fce0008000f00 */
.L_x_154:
[----:B-1----:R1:W2:Y:S02]  /*9120*/  SYNCS.PHASECHK.TRANS64.TRYWAIT P0, [R2+URZ+0x80], R5 ;  /* 0x00008005020075a7 */ /* 0x0022a400080011ff */
[----:B--2---:R-:W-:Y:S05]  /*9130*/  @!P0 NANOSLEEP.SYNCS 0x989680 ;  /* 0x009896800000895d */ /* 0x004fea0003900000 */
[----:B------:R-:W2:Y:S02]  /*9140*/  @!P0 SYNCS.PHASECHK.TRANS64 P0, [R2+URZ+0x80], R5 ;  /* 0x00008005020085a7 */ /* 0x000ea400080010ff */
[----:B--2---:R-:W-:Y:S05]  /*9150*/  @!P0 BRA `(.L_x_154) ;  /* 0xfffffffc00f08947 */ /* 0x004fea000383ffff */
[----:B------:R-:W-:Y:S05]  /*9160*/  BRA `(.L_x_155) ;  /* 0xffffff9c003c7947 */ /* 0x000fea000383ffff */
.L_x_48:
[----:B-1----:R1:W2:Y:S02]  /*9170*/  SYNCS.PHASECHK.TRANS64.TRYWAIT P1, [R2+URZ+0x70], R4 ;  /* 0x00007004020075a7 */ /* 0x0022a400080211ff */
[----:B--2---:R-:W-:Y:S05]  /*9180*/  @!P1 NANOSLEEP.SYNCS 0x989680 ;  /* 0x009896800000995d */ /* 0x004fea0003900000 */
[----:B------:R-:W2:Y:S02]  /*9190*/  @!P1 SYNCS.PHASECHK.TRANS64 P1, [R2+URZ+0x70], R4 ;  /* 0x00007004020095a7 */ /* 0x000ea400080210ff */
[----:B--2---:R-:W-:Y:S05]  /*91a0*/  @!P1 BRA `(.L_x_48) ;  /* 0xfffffffc00f09947 */ /* 0x004fea000383ffff */
[----:B------:R-:W-:Y:S05]  /*91b0*/  BRA `(.L_x_156) ;  /* 0xffffff9c006c7947 */ /* 0x000fea000383ffff */
.L_x_51:
[----:B------:R-:W-:-:S07]  /*91c0*/  MOV R0, UR4 ;  /* 0x0000000400007c02 */ /* 0x000fce0008000f00 */
.L_x_157:
[----:B-1----:R1:W2:Y:S02]  /*91d0*/  SYNCS.PHASECHK.TRANS64.TRYWAIT P0, [R0+URZ+0x80], R2 ;  /* 0x00008002000075a7 */ /* 0x0022a400080011ff */
[----:B--2---:R-:W-:Y:S05]  /*91e0*/  @!P0 NANOSLEEP.SYNCS 0x989680 ;  /* 0x009896800000895d */ /* 0x004fea0003900000 */
[----:B------:R-:W2:Y:S02]  /*91f0*/  @!P0 SYNCS.PHASECHK.TRANS64 P0, [R0+URZ+0x80], R2 ;  /* 0x00008002000085a7 */ /* 0x000ea400080010ff */
[----:B--2---:R-:W-:Y:S05]  /*9200*/  @!P0 BRA `(.L_x_157) ;  /* 0xfffffffc00f08947 */ /* 0x004fea000383ffff */
[----:B------:R-:W-:Y:S05]  /*9210*/  BRA `(.L_x_50) ;  /* 0xffffff9c00c07947 */ /* 0x000fea000383ffff */
.L_x_60:
[----:B-1----:R-:W-:-:S04]  /*9220*/  MOV R5, UR5 ;  /* 0x0000000500057c02 */ /* 0x002fc80008000f00 */
[----:B------:R1:W2:Y:S03]  /*9230*/  SYNCS.PHASECHK.TRANS64.TRYWAIT P0, [R5+URZ+0x8], R6 ;  /* 0x00000806050075a7 */ /* 0x0002a600080011ff */
[----:B--2---:R-:W-:Y:S05]  /*9240*/  @!P0 NANOSLEEP.SYNCS 0x989680 ;  /* 0x009896800000895d */ /* 0x004fea0003900000 */
[----:B------:R-:W2:Y:S02]  /*9250*/  @!P0 SYNCS.PHASECHK.TRANS64 P0, [R5+URZ+0x8], R6 ;  /* 0x00000806050085a7 */ /* 0x000ea400080010ff */
[----:B--2---:R-:W-:Y:S05]  /*9260*/  @!P0 BRA `(.L_x_60) ;  /* 0xfffffffc00ec8947 */ /* 0x004fea000383ffff */
[----:B------:R-:W-:Y:S05]  /*9270*/  BRA `(.L_x_59) ;  /* 0xffffffa000747947 */ /* 0x000fea000383ffff */
.L_x_62:
[----:B------:R-:W-:Y:S01]  /*9280*/  BSSY B0, `(.L_x_158) ;  /* 0x0000006000007945 */ /* 0x000fe20003800000 */
[----:B------:R-:W-:-:S07]  /*9290*/  MOV R15, 0xffffffff ;  /* 0xffffffff000f7802 */ /* 0x000fce0000000f00 */
[----:B-1---5:R-:W-:Y:S05]  /*92a0*/  WARPSYNC.COLLECTIVE R15, `(.L_x_159) ;  /* 0x000000000f0c7348 */ /* 0x022fea0003c00000 */
[----:B------:R-:W-:Y:S02]  /*92b0*/  ELECT P6, UR79, PT ;  /* 0x00000000004f782f */ /* 0x000fe400038c0000 */
[----:B------:R-:W-:Y:S01]  /*92c0*/  MOV R14, UR79 ;  /* 0x0000004f000e7c02 */ /* 0x000fe20008000f00 */
[----:B-1---5:R-:W-:Y:S10]  /*92d0*/  ENDCOLLECTIVE ;  /* 0x000000000000791b */ /* 0x022ff40003800000 */
.L_x_159:
[----:B------:R-:W-:Y:S05]  /*92e0*/  BSYNC B0 ;  /* 0x0000000000007941 */ /* 0x000fea0003800000 */
.L_x_158:
[----:B------:R-:W-:Y:S05]  /*92f0*/  BRA `(.L_x_160) ;  /* 0xffffffa000a47947 */ /* 0x000fea000383ffff */
.L_x_64:
[----:B-1----:R-:W-:-:S04]  /*9300*/  MOV R0, UR5 ;  /* 0x0000000500007c02 */ /* 0x002fc80008000f00 */
[----:B------:R1:W2:Y:S03]  /*9310*/  SYNCS.PHASECHK.TRANS64.TRYWAIT P0, [R0+URZ+0x8], R4 ;  /* 0x00000804000075a7 */ /* 0x0002a600080011ff */
[----:B--2---:R-:W-:Y:S05]  /*9320*/  @!P0 NANOSLEEP.SYNCS 0x989680 ;  /* 0x009896800000895d */ /* 0x004fea0003900000 */
[----:B------:R-:W2:Y:S02]  /*9330*/  @!P0 SYNCS.PHASECHK.TRANS64 P0, [R0+URZ+0x8], R4 ;  /* 0x00000804000085a7 */ /* 0x000ea400080010ff */
[----:B--2---:R-:W-:Y:S05]  /*9340*/  @!P0 BRA `(.L_x_64) ;  /* 0xfffffffc00ec8947 */ /* 0x004fea000383ffff */
[----:B------:R-:W-:Y:S05]  /*9350*/  BRA `(.L_x_63) ;  /* 0xffffffa000a87947 */ /* 0x000fea000383ffff */
.L_x_65:
[----:B-1----:R1:W2:Y:S02]  /*9360*/  SYNCS.PHASECHK.TRANS64.TRYWAIT P0, [R0+URZ+0x70], R4 ;  /* 0x00007004000075a7 */ /* 0x0022a400080011ff */
[----:B--2---:R-:W-:Y:S05]  /*9370*/  @!P0 NANOSLEEP.SYNCS 0x989680 ;  /* 0x009896800000895d */ /* 0x004fea0003900000 */
[----:B------:R-:W2:Y:S02]  /*9380*/  @!P0 SYNCS.PHASECHK.TRANS64 P0, [R0+URZ+0x70], R4 ;  /* 0x00007004000085a7 */ /* 0x000ea400080010ff */
[----:B--2---:R-:W-:Y:S05]  /*9390*/  @!P0 BRA `(.L_x_65) ;  /* 0xfffffffc00f08947 */ /* 0x004fea000383ffff */
[----:B------:R-:W-:Y:S05]  /*93a0*/  BRA `(.L_x_161) ;  /* 0xffffffa400907947 */ /* 0x000fea000383ffff */
.L_x_67:
[----:B------:R-:W-:-:S07]  /*93b0*/  MOV R0, UR31 ;  /* 0x0000001f00007c02 */ /* 0x000fce0008000f00 */
.L_x_162:
[----:B-1----:R1:W2:Y:S02]  /*93c0*/  SYNCS.PHASECHK.TRANS64.TRYWAIT P0, [R0+URZ+0xb0], R4 ;  /* 0x0000b004000075a7 */ /* 0x0022a400080011ff */
[----:B--2---:R-:W-:Y:S05]  /*93d0*/  @!P0 NANOSLEEP.SYNCS 0x989680 ;  /* 0x009896800000895d */ /* 0x004fea0003900000 */
[----:B------:R-:W2:Y:S02]  /*93e0*/  @!P0 SYNCS.PHASECHK.TRANS64 P0, [R0+URZ+0xb0], R4 ;  /* 0x0000b004000085a7 */ /* 0x000ea400080010ff */
[----:B--2---:R-:W-:Y:S05]  /*93f0*/  @!P0 BRA `(.L_x_162) ;  /* 0xfffffffc00f08947 */ /* 0x004fea000383ffff */
[----:B------:R-:W-:Y:S05]  /*9400*/  BRA `(.L_x_163) ;  /* 0xffffffa400dc7947 */ /* 0x000fea000383ffff */
.L_x_70:
[----:B------:R-:W-:Y:S07]  /*9410*/  MOV R0, UR5 ;  /* 0x0000000500007c02 */ /* 0x000fee0008000f00 */
.L_x_164:
[----:B-1----:R1:W2:Y:S02]  /*9420*/  SYNCS.PHASECHK.TRANS64.TRYWAIT P0, [R0+URZ], R4 ;  /* 0x00000004000075a7 */ /* 0x0022a400080011ff */
[----:B--2---:R-:W-:Y:S05]  /*9430*/  @!P0 NANOSLEEP.SYNCS 0x989680 ;  /* 0x009896800000895d */ /* 0x004fea0003900000 */
[----:B------:R-:W2:Y:S02]  /*9440*/  @!P0 SYNCS.PHASECHK.TRANS64 P0, [R0+URZ], R4 ;  /* 0x00000004000085a7 */ /* 0x000ea400080010ff */
[----:B--2---:R-:W-:Y:S05]  /*9450*/  @!P0 BRA `(.L_x_164) ;  /* 0xfffffffc00f08947 */ /* 0x004fea000383ffff */
[----:B------:R-:W-:Y:S05]  /*9460*/  BRA `(.L_x_69) ;  /* 0xffffffa400f07947 */ /* 0x000fea000383ffff */
.L_x_74:
[----:B-1----:R-:W-:-:S07]  /*9470*/  MOV R0, UR4 ;  /* 0x0000000400007c02 */ /* 0x002fce0008000f00 */
.L_x_165:
[----:B-1----:R1:W2:Y:S02]  /*9480*/  SYNCS.PHASECHK.TRANS64.TRYWAIT P0, [R0+URZ], R2 ;  /* 0x00000002000075a7 */ /* 0x0022a400080011ff */
[----:B--2---:R-:W-:Y:S05]  /*9490*/  @!P0 NANOSLEEP.SYNCS 0x989680 ;  /* 0x009896800000895d */ /* 0x004fea0003900000 */
[----:B------:R-:W2:Y:S02]  /*94a0*/  @!P0 SYNCS.PHASECHK.TRANS64 P0, [R0+URZ], R2 ;  /* 0x00000002000085a7 */ /* 0x000ea400080010ff */
[----:B--2---:R-:W-:Y:S05]  /*94b0*/  @!P0 BRA `(.L_x_165) ;  /* 0xfffffffc00f08947 */ /* 0x004fea000383ffff */
[----:B------:R-:W-:Y:S05]  /*94c0*/  BRA `(.L_x_166) ;  /* 0xffffffa800e47947 */ /* 0x000fea000383ffff */
.L_x_75:
[----:B------:R-:W-:-:S07]  /*94d0*/  MOV R0, UR5 ;  /* 0x0000000500007c02 */ /* 0x000fce0008000f00 */
.L_x_167:
[----:B-1----:R1:W2:Y:S02]  /*94e0*/  SYNCS.PHASECHK.TRANS64.TRYWAIT P0, [R0+URZ], R3 ;  /* 0x00000003000075a7 */ /* 0x0022a400080011ff */
[----:B--2---:R-:W-:Y:S05]  /*94f0*/  @!P0 NANOSLEEP.SYNCS 0x989680 ;  /* 0x009896800000895d */ /* 0x004fea0003900000 */
[----:B------:R-:W2:Y:S02]  /*9500*/  @!P0 SYNCS.PHASECHK.TRANS64 P0, [R0+URZ], R3 ;  /* 0x00000003000085a7 */ /* 0x000ea400080010ff */
[----:B--2---:R-:W-:Y:S05]  /*9510*/  @!P0 BRA `(.L_x_167) ;  /* 0xfffffffc00f08947 */ /* 0x004fea000383ffff */
[----:B------:R-:W-:Y:S05]  /*9520*/  BRA `(.L_x_168) ;  /* 0xffffffa800f07947 */ /* 0x000fea000383ffff */
.L_x_76:
[----:B------:R-:W-:-:S07]  /*9530*/  MOV R0, UR5 ;  /* 0x0000000500007c02 */ /* 0x000fce0008000f00 */
.L_x_169:
[----:B-1----:R1:W2:Y:S02]  /*9540*/  SYNCS.PHASECHK.TRANS64.TRYWAIT P0, [R0+URZ], R3 ;  /* 0x00000003000075a7 */ /* 0x0022a400080011ff */
[----:B--2---:R-:W-:Y:S05]  /*9550*/  @!P0 NANOSLEEP.SYNCS 0x989680 ;  /* 0x009896800000895d */ /* 0x004fea0003900000 */
[----:B------:R-:W2:Y:S02]  /*9560*/  @!P0 SYNCS.PHASECHK.TRANS64 P0, [R0+URZ], R3 ;  /* 0x00000003000085a7 */ /* 0x000ea400080010ff */
[----:B--2---:R-:W-:Y:S05]  /*9570*/  @!P0 BRA `(.L_x_169) ;  /* 0xfffffffc00f08947 */ /* 0x004fea000383ffff */
[----:B------:R-:W-:Y:S05]  /*9580*/  BRA `(.L_x_170) ;  /* 0xffffffa800fc7947 */ /* 0x000fea000383ffff */
.L_x_79:
[----:B------:R-:W-:-:S07]  /*9590*/  MOV R0, UR26 ;  /* 0x0000001a00007c02 */ /* 0x000fce0008000f00 */
.L_x_171:
[----:B-1----:R1:W2:Y:S02]  /*95a0*/  SYNCS.PHASECHK.TRANS64.TRYWAIT P1, [R0+URZ+0xf0], R2 ;  /* 0x0000f002000075a7 */ /* 0x0022a400080211ff */
[----:B--2---:R-:W-:Y:S05]  /*95b0*/  @!P1 NANOSLEEP.SYNCS 0x989680 ;  /* 0x009896800000995d */ /* 0x004fea0003900000 */
[----:B------:R-:W2:Y:S02]  /*95c0*/  @!P1 SYNCS.PHASECHK.TRANS64 P1, [R0+URZ+0xf0], R2 ;  /* 0x0000f002000095a7 */ /* 0x000ea400080210ff */
[----:B--2---:R-:W-:Y:S05]  /*95d0*/  @!P1 BRA `(.L_x_171) ;  /* 0xfffffffc00f09947 */ /* 0x004fea000383ffff */
[----:B------:R-:W-:Y:S05]  /*95e0*/  BRA `(.L_x_172) ;  /* 0xffffffac00487947 */ /* 0x000fea000383ffff */
.L_x_84:
[----:B--2---:R2:W3:Y:S02]  /*95f0*/  SYNCS.PHASECHK.TRANS64.TRYWAIT P0, [R12+URZ+0x70], R0 ;  /* 0x000070000c0075a7 */ /* 0x0044e400080011ff */
[----:B---3--:R-:W-:Y:S05]  /*9600*/  @!P0 NANOSLEEP.SYNCS 0x989680 ;  /* 0x009896800000895d */ /* 0x008fea0003900000 */
[----:B------:R-:W3:Y:S02]  /*9610*/  @!P0 SYNCS.PHASECHK.TRANS64 P0, [R12+URZ+0x70], R0 ;  /* 0x000070000c0085a7 */ /* 0x000ee400080010ff */
[----:B---3--:R-:W-:Y:S05]  /*9620*/  @!P0 BRA `(.L_x_84) ;  /* 0xfffffffc00f08947 */ /* 0x008fea000383ffff */
[----:B------:R-:W-:Y:S05]  /*9630*/  BRA `(.L_x_173) ;  /* 0xffffffb000707947 */ /* 0x000fea000383ffff */
.L_x_87:
[----:B-1----:R-:W-:Y:S07]  /*9640*/  MOV R0, UR21 ;  /* 0x0000001500007c02 */ /* 0x002fee0008000f00 */
.L_x_174:
[----:B-1----:R1:W2:Y:S02]  /*9650*/  SYNCS.PHASECHK.TRANS64.TRYWAIT P2, [R0+URZ+0x68], R6 ;  /* 0x00006806000075a7 */ /* 0x0022a400080411ff */
[----:B--2---:R-:W-:Y:S05]  /*9660*/  @!P2 NANOSLEEP.SYNCS 0x989680 ;  /* 0x009896800000a95d */ /* 0x004fea0003900000 */
[----:B------:R-:W2:Y:S02]  /*9670*/  @!P2 SYNCS.PHASECHK.TRANS64 P2, [R0+URZ+0x68], R6 ;  /* 0x000068060000a5a7 */ /* 0x000ea400080410ff */
[----:B--2---:R-:W-:Y:S05]  /*9680*/  @!P2 BRA `(.L_x_174) ;  /* 0xfffffffc00f0a947 */ /* 0x004fea000383ffff */
[----:B------:R-:W-:Y:S05]  /*9690*/  BRA `(.L_x_86) ;  /* 0xffffffb400d87947 */ /* 0x000fea000383ffff */
.L_x_90:
[----:B------:R-:W-:Y:S07]  /*96a0*/  MOV R0, UR21 ;  /* 0x0000001500007c02 */ /* 0x000fee0008000f00 */
.L_x_175:
[----:B-1----:R1:W2:Y:S02]  /*96b0*/  SYNCS.PHASECHK.TRANS64.TRYWAIT P0, [R0+URZ+0x40], R9 ;  /* 0x00004009000075a7 */ /* 0x0022a400080011ff */
[----:B--2---:R-:W-:Y:S05]  /*96c0*/  @!P0 NANOSLEEP.SYNCS 0x989680 ;  /* 0x009896800000895d */ /* 0x004fea0003900000 */
[----:B------:R-:W2:Y:S02]  /*96d0*/  @!P0 SYNCS.PHASECHK.TRANS64 P0, [R0+URZ+0x40], R9 ;  /* 0x00004009000085a7 */ /* 0x000ea400080010ff */
[----:B--2---:R-:W-:Y:S05]  /*96e0*/  @!P0 BRA `(.L_x_175) ;  /* 0xfffffffc00f08947 */ /* 0x004fea000383ffff */
[----:B------:R-:W-:Y:S05]  /*96f0*/  BRA `(.L_x_176) ;  /* 0xffffffb800347947 */ /* 0x000fea000383ffff */
.L_x_91:
[----:B------:R-:W-:Y:S07]  /*9700*/  MOV R0, UR21 ;  /* 0x0000001500007c02 */ /* 0x000fee0008000f00 */
.L_x_177:
[----:B-1----:R1:W2:Y:S02]  /*9710*/  SYNCS.PHASECHK.TRANS64.TRYWAIT P0, [R0+URZ+0x48], R9 ;  /* 0x00004809000075a7 */ /* 0x0022a400080011ff */
[----:B--2---:R-:W-:Y:S05]  /*9720*/  @!P0 NANOSLEEP.SYNCS 0x989680 ;  /* 0x009896800000895d */ /* 0x004fea0003900000 */
[----:B------:R-:W2:Y:S02]  /*9730*/  @!P0 SYNCS.PHASECHK.TRANS64 P0, [R0+URZ+0x48], R9 ;  /* 0x00004809000085a7 */ /* 0x000ea400080010ff */
[----:B--2---:R-:W-:Y:S05]  /*9740*/  @!P0 BRA `(.L_x_177) ;  /* 0xfffffffc00f08947 */ /* 0x004fea000383ffff */
[----:B------:R-:W-:Y:S05]  /*9750*/  BRA `(.L_x_178) ;  /* 0xffffffb800907947 */ /* 0x000fea000383ffff */
.L_x_92:
[----:B------:R-:W-:Y:S07]  /*9760*/  MOV R0, UR21 ;  /* 0x0000001500007c02 */ /* 0x000fee0008000f00 */
.L_x_179:
[----:B-1----:R1:W2:Y:S02]  /*9770*/  SYNCS.PHASECHK.TRANS64.TRYWAIT P0, [R0+URZ+0x50], R9 ;  /* 0x00005009000075a7 */ /* 0x0022a400080011ff */
[----:B--2---:R-:W-:Y:S05]  /*9780*/  @!P0 NANOSLEEP.SYNCS 0x989680 ;  /* 0x009896800000895d */ /* 0x004fea0003900000 */
[----:B------:R-:W2:Y:S02]  /*9790*/  @!P0 SYNCS.PHASECHK.TRANS64 P0, [R0+URZ+0x50], R9 ;  /* 0x00005009000085a7 */ /* 0x000ea400080010ff */
[----:B--2---:R-:W-:Y:S05]  /*97a0*/  @!P0 BRA `(.L_x_179) ;  /* 0xfffffffc00f08947 */ /* 0x004fea000383ffff */
[----:B------:R-:W-:Y:S05]  /*97b0*/  BRA `(.L_x_180) ;  /* 0xffffffb800ec7947 */ /* 0x000fea000383ffff */
.L_x_93:
[----:B------:R-:W-:Y:S07]  /*97c0*/  MOV R0, UR21 ;  /* 0x0000001500007c02 */ /* 0x000fee0008000f00 */
.L_x_181:
[----:B-1----:R1:W2:Y:S02]  /*97d0*/  SYNCS.PHASECHK.TRANS64.TRYWAIT P0, [R0+URZ+0x58], R9 ;  /* 0x00005809000075a7 */ /* 0x0022a400080011ff */
[----:B--2---:R-:W-:Y:S05]  /*97e0*/  @!P0 NANOSLEEP.SYNCS 0x989680 ;  /* 0x009896800000895d */ /* 0x004fea0003900000 */
[----:B------:R-:W2:Y:S02]  /*97f0*/  @!P0 SYNCS.PHASECHK.TRANS64 P0, [R0+URZ+0x58], R9 ;  /* 0x00005809000085a7 */ /* 0x000ea400080010ff */
[----:B--2---:R-:W-:Y:S05]  /*9800*/  @!P0 BRA `(.L_x_181) ;  /* 0xfffffffc00f08947 */ /* 0x004fea000383ffff */
[----:B------:R-:W-:Y:S05]  /*9810*/  BRA `(.L_x_182) ;  /* 0xffffffbc00487947 */ /* 0x000fea000383ffff */
.L_x_95:
[----:B------:R-:W-:-:S07]  /*9820*/  MOV R0, UR21 ;  /* 0x0000001500007c02 */ /* 0x000fce0008000f00 */
.L_x_183:
[----:B-1----:R1:W3:Y:S02]  /*9830*/  SYNCS.PHASECHK.TRANS64.TRYWAIT P0, [R0+URZ+0x40], R2 ;  /* 0x00004002000075a7 */ /* 0x0022e400080011ff */
[----:B---3--:R-:W-:Y:S05]  /*9840*/  @!P0 NANOSLEEP.SYNCS 0x989680 ;  /* 0x009896800000895d */ /* 0x008fea0003900000 */
[----:B------:R-:W3:Y:S02]  /*9850*/  @!P0 SYNCS.PHASECHK.TRANS64 P0, [R0+URZ+0x40], R2 ;  /* 0x00004002000085a7 */ /* 0x000ee400080010ff */
[----:B---3--:R-:W-:Y:S05]  /*9860*/  @!P0 BRA `(.L_x_183) ;  /* 0xfffffffc00f08947 */ /* 0x008fea000383ffff */
[----:B------:R-:W-:Y:S05]  /*9870*/  BRA `(.L_x_184) ;  /* 0xffffffbc00d47947 */ /* 0x000fea000383ffff */
.L_x_96:
[----:B-1----:R-:W-:-:S07]  /*9880*/  MOV R0, UR21 ;  /* 0x0000001500007c02 */ /* 0x002fce0008000f00 */
.L_x_185:
[----:B-1----:R1:W3:Y:S02]  /*9890*/  SYNCS.PHASECHK.TRANS64.TRYWAIT P0, [R0+URZ+0x48], R2 ;  /* 0x00004802000075a7 */ /* 0x0022e400080011ff */
[----:B---3--:R-:W-:Y:S05]  /*98a0*/  @!P0 NANOSLEEP.SYNCS 0x989680 ;  /* 0x009896800000895d */ /* 0x008fea0003900000 */
[----:B------:R-:W3:Y:S02]  /*98b0*/  @!P0 SYNCS.PHASECHK.TRANS64 P0, [R0+URZ+0x48], R2 ;  /* 0x00004802000085a7 */ /* 0x000ee400080010ff */
[----:B---3--:R-:W-:Y:S05]  /*98c0*/  @!P0 BRA `(.L_x_185) ;  /* 0xfffffffc00f08947 */ /* 0x008fea000383ffff */
[----:B------:R-:W-:Y:S05]  /*98d0*/  BRA `(.L_x_186) ;  /* 0xffffffbc00c47947 */ /* 0x000fea000383ffff */
.L_x_97:
[----:B-1----:R-:W-:-:S07]  /*98e0*/  MOV R0, UR21 ;  /* 0x0000001500007c02 */ /* 0x002fce0008000f00 */
.L_x_187:
[----:B-1----:R1:W3:Y:S02]  /*98f0*/  SYNCS.PHASECHK.TRANS64.TRYWAIT P0, [R0+URZ+0x50], R2 ;  /* 0x00005002000075a7 */ /* 0x0022e400080011ff */
[----:B---3--:R-:W-:Y:S05]  /*9900*/  @!P0 NANOSLEEP.SYNCS 0x989680 ;  /* 0x009896800000895d */ /* 0x008fea0003900000 */
[----:B------:R-:W3:Y:S02]  /*9910*/  @!P0 SYNCS.PHASECHK.TRANS64 P0, [R0+URZ+0x50], R2 ;  /* 0x00005002000085a7 */ /* 0x000ee400080010ff */
[----:B---3--:R-:W-:Y:S05]  /*9920*/  @!P0 BRA `(.L_x_187) ;  /* 0xfffffffc00f08947 */ /* 0x008fea000383ffff */
[----:B------:R-:W-:Y:S05]  /*9930*/  BRA `(.L_x_188) ;  /* 0xffffffbc00b47947 */ /* 0x000fea000383ffff */
.L_x_99:
[----:B--2---:R2:W3:Y:S02]  /*9940*/  SYNCS.PHASECHK.TRANS64.TRYWAIT P0, [R3+URZ+0x70], R0 ;  /* 0x00007000030075a7 */ /* 0x0044e400080011ff */
[----:B---3--:R-:W-:Y:S05]  /*9950*/  @!P0 NANOSLEEP.SYNCS 0x989680 ;  /* 0x009896800000895d */ /* 0x008fea0003900000 */
[----:B------:R-:W3:Y:S02]  /*9960*/  @!P0 SYNCS.PHASECHK.TRANS64 P0, [R3+URZ+0x70], R0 ;  /* 0x00007000030085a7 */ /* 0x000ee400080010ff */
[----:B---3--:R-:W-:Y:S05]  /*9970*/  @!P0 BRA `(.L_x_99) ;  /* 0xfffffffc00f08947 */ /* 0x008fea000383ffff */
[----:B------:R-:W-:Y:S05]  /*9980*/  BRA `(.L_x_189) ;  /* 0xffffffc000787947 */ /* 0x000fea000383ffff */
.L_x_110:
[----:B-1----:R-:W-:Y:S04]  /*9990*/  MOV R2, UR43 ;  /* 0x0000002b00027c02 */ /* 0x002fe80008000f00 */
[----:B------:R1:W2:Y:S03]  /*99a0*/  SYNCS.PHASECHK.TRANS64.TRYWAIT P0, [R2+URZ+0x20], R3 ;  /* 0x00002003020075a7 */ /* 0x0002a600080011ff */
[----:B--2---:R-:W-:Y:S05]  /*99b0*/  @!P0 NANOSLEEP.SYNCS 0x989680 ;  /* 0x009896800000895d */ /* 0x004fea0003900000 */
[----:B------:R-:W2:Y:S02]  /*99c0*/  @!P0 SYNCS.PHASECHK.TRANS64 P0, [R2+URZ+0x20], R3 ;  /* 0x00002003020085a7 */ /* 0x000ea400080010ff */
[----:B--2---:R-:W-:Y:S05]  /*99d0*/  @!P0 BRA `(.L_x_110) ;  /* 0xfffffffc00ec8947 */ /* 0x004fea000383ffff */
[----:B------:R-:W-:Y:S05]  /*99e0*/  BRA `(.L_x_109) ;  /* 0xffffffcc00c87947 */ /* 0x000fea000383ffff */
.L_x_112:
[----:B-1----:R1:W3:Y:S02]  /*99f0*/  SYNCS.PHASECHK.TRANS64.TRYWAIT P1, [R54+URZ+0x90], R0 ;  /* 0x00009000360075a7 */ /* 0x0022e400080211ff */
[----:B---3--:R-:W-:Y:S05]  /*9a00*/  @!P1 NANOSLEEP.SYNCS 0x989680 ;  /* 0x009896800000995d */ /* 0x008fea0003900000 */
[----:B------:R-:W3:Y:S02]  /*9a10*/  @!P1 SYNCS.PHASECHK.TRANS64 P1, [R54+URZ+0x90], R0 ;  /* 0x00009000360095a7 */ /* 0x000ee400080210ff */
[----:B---3--:R-:W-:Y:S05]  /*9a20*/  @!P1 BRA `(.L_x_112) ;  /* 0xfffffffc00f09947 */ /* 0x008fea000383ffff */
[----:B------:R-:W-:Y:S05]  /*9a30*/  BRA `(.L_x_111) ;  /* 0xffffffcc00e87947 */ /* 0x000fea000383ffff */
.L_x_121:
[----:B--2---:R2:W3:Y:S02]  /*9a40*/  SYNCS.PHASECHK.TRANS64.TRYWAIT P0, [R2+URZ+0x20], R0 ;  /* 0x00002000020075a7 */ /* 0x0044e400080011ff */
[----:B---3--:R-:W-:Y:S05]  /*9a50*/  @!P0 NANOSLEEP.SYNCS 0x989680 ;  /* 0x009896800000895d */ /* 0x008fea0003900000 */
[----:B------:R-:W3:Y:S02]  /*9a60*/  @!P0 SYNCS.PHASECHK.TRANS64 P0, [R2+URZ+0x20], R0 ;  /* 0x00002000020085a7 */ /* 0x000ee400080010ff */
[----:B---3--:R-:W-:Y:S05]  /*9a70*/  @!P0 BRA `(.L_x_121) ;  /* 0xfffffffc00f08947 */ /* 0x008fea000383ffff */
[----:B------:R-:W-:Y:S05]  /*9a80*/  BRA `(.L_x_120) ;  /* 0xffffffd400f87947 */ /* 0x000fea000383ffff */
.L_x_129:
[----:B--2---:R2:W3:Y:S02]  /*9a90*/  SYNCS.PHASECHK.TRANS64.TRYWAIT P0, [R2+URZ+0x20], R4 ;  /* 0x00002004020075a7 */ /* 0x0044e400080011ff */
[----:B---3--:R-:W-:Y:S05]  /*9aa0*/  @!P0 NANOSLEEP.SYNCS 0x989680 ;  /* 0x009896800000895d */ /* 0x008fea0003900000 */
[----:B------:R-:W3:Y:S02]  /*9ab0*/  @!P0 SYNCS.PHASECHK.TRANS64 P0, [R2+URZ+0x20], R4 ;  /* 0x00002004020085a7 */ /* 0x000ee400080010ff */
[----:B---3--:R-:W-:Y:S05]  /*9ac0*/  @!P0 BRA `(.L_x_129) ;  /* 0xfffffffc00f08947 */ /* 0x008fea000383ffff */
[----:B------:R-:W-:Y:S05]  /*9ad0*/  BRA `(.L_x_128) ;  /* 0xffffffe000187947 */ /* 0x000fea000383ffff */
.L_x_137:
[----:B--2---:R2:W3:Y:S02]  /*9ae0*/  SYNCS.PHASECHK.TRANS64.TRYWAIT P0, [R3+URZ+0x20], R0 ;  /* 0x00002000030075a7 */ /* 0x0044e400080011ff */
[----:B---3--:R-:W-:Y:S05]  /*9af0*/  @!P0 NANOSLEEP.SYNCS 0x989680 ;  /* 0x009896800000895d */ /* 0x008fea0003900000 */
[----:B------:R-:W3:Y:S02]  /*9b00*/  @!P0 SYNCS.PHASECHK.TRANS64 P0, [R3+URZ+0x20], R0 ;  /* 0x00002000030085a7 */ /* 0x000ee400080010ff */
[----:B---3--:R-:W-:Y:S05]  /*9b10*/  @!P0 BRA `(.L_x_137) ;  /* 0xfffffffc00f08947 */ /* 0x008fea000383ffff */
[----:B------:R-:W-:Y:S05]  /*9b20*/  BRA `(.L_x_136) ;  /* 0xffffffe800387947 */ /* 0x000fea000383ffff */
        .weak           $__internal_0_$__cuda_sm10x_tcgen05_guardrail_trap_col_being_dealloced_not_returned_by_alloc
        .type           $__internal_0_$__cuda_sm10x_tcgen05_guardrail_trap_col_being_dealloced_not_returned_by_alloc,@function
        .size           $__internal_0_$__cuda_sm10x_tcgen05_guardrail_trap_col_being_dealloced_not_returned_by_alloc,($__internal_1_$__cuda_sm10x_tcgen05_guardrail_trap_phase_invalid_during_alloc - $__internal_0_$__cuda_sm10x_tcgen05_guardrail_trap_col_being_dealloced_not_returned_by_alloc)
$__internal_0_$__cuda_sm10x_tcgen05_guardrail_trap_col_being_dealloced_not_returned_by_alloc:
[----:B------:R-:W-:Y:S05]  /*9b30*/  BPT.TRAP 0x1 ;  /* 0x000000040000795c */ /* 0x000fea0000300000 */
[----:B------:R-:W-:-:S04]  /*9b40*/  HFMA2 R3, -RZ, RZ, 0, 0 ;  /* 0x00000000ff037431 */ /* 0x000fc800000001ff */
[----:B------:R-:W-:Y:S05]  /*9b50*/  RET.REL.NODEC R2 `(_ZN7cutlass13device_kernelINS_4gemm6kernel13GemmUniversalIN4cute5tupleIJiiiiEEENS1_10collective13CollectiveMmaINS1_35MainloopSm100TmaUmmaWarpSpecializedILi2ELi2ELi4ENS5_IJNS4_1CILi4EEESB_NSA_ILi1EEEEEEEENS5_IJNSA_ILi128EEESF_NSA_ILi64EEEEEENS_6half_tENS5_IJSC_llEEESI_NS5_IJlSC_lEEENS4_8TiledMMAINS4_8MMA_AtomIJNS4_26SM100_MMA_F16BF16_2x1SM_SSISI_SI_fLi128ELi128ELNS4_4UMMA5MajorE1ELSP_0ELNSO_7ScaleInE0ELSQ_0EEEEEENS4_6LayoutINS5_IJSC_SC_SC_EEENS5_IJNSA_ILi0EEESV_SV_EEEEENS5_IJNS4_10UnderscoreESY_SY_EEEEENS4_28SM100_TMA_2SM_LOAD_MULTICASTENS4_14ComposedLayoutINS4_7SwizzleILi3ELi4ELi3EEENS4_18smem_ptr_flag_bitsILi16EEENST_INS5_IJSG_NSA_ILi8EEEEEENS5_IJSC_SG_EEEEEEEvNS4_8identityES11_NS12_IS14_S16_NST_INS5_IJS17_SG_EEENS5_IJSG_SC_EEEEEEEvS1C_EENS_8epilogue10collective18CollectiveEpilogueINS1I_23Sm100TmaWarpSpecializedILi4ELi2ELi16ELb1ELb0EEEJNS5_IJSG_SF_SG_EEENS5_IJNST_ISG_SC_EENST_INS5_IJNSA_ILi16EEENSA_ILi2EEEEEES19_EEEEESI_SK_SI_SK_NS1I_6fusion15FusionCallbacksIS1M_NS1U_17LinearCombinationISI_fSI_fLNS_15FloatRoundStyleE2EEES1N_S1T_JEEENS4_5SM1004TMEM4LOAD26SM100_TMEM_LOAD_32dp32b16xENS4_13SM90_TMA_LOADENS12_INS13_ILi1ELi4ELi3EEES16_NST_INS5_IJS17_S1P_EEENS5_IJS1P_SC_EEEEEEENS4_39AutoVectorizingCopyWithAssumedAlignmentILi128EEENS4_14SM90_TMA_STOREES29_S2B_S2B_EEEvvEEEEvNT_6ParamsE) ;  /* 0xffffff6402287950 */ /* 0x000fea0003c3ffff */
        .weak           $__internal_1_$__cuda_sm10x_tcgen05_guardrail_trap_phase_invalid_during_alloc
        .type           $__internal_1_$__cuda_sm10x_tcgen05_guardrail_trap_phase_invalid_during_alloc,@function
        .size           $__internal_1_$__cuda_sm10x_tcgen05_guardrail_trap_phase_invalid_during_alloc,($__internal_2_$__cuda_sm10x_tcgen05_guardrail_trap_unallocated_columns_being_dealloced - $__internal_1_$__cuda_sm10x_tcgen05_guardrail_trap_phase_invalid_during_alloc)
$__internal_1_$__cuda_sm10x_tcgen05_guardrail_trap_phase_invalid_during_alloc:
[----:B------:R-:W-:Y:S05]  /*9b60*/  BPT.TRAP 0x1 ;  /* 0x000000040000795c */ /* 0x000fea0000300000 */
[----:B------:R-:W-:-:S04]  /*9b70*/  MOV R5, 0x0 ;  /* 0x0000000000057802 */ /* 0x000fc80000000f00 */
[----:B------:R-:W-:Y:S05]  /*9b80*/  RET.REL.NODEC R4 `(_ZN7cutlass13device_kernelINS_4gemm6kernel13GemmUniversalIN4cute5tupleIJiiiiEEENS1_10collective13CollectiveMmaINS1_35MainloopSm100TmaUmmaWarpSpecializedILi2ELi2ELi4ENS5_IJNS4_1CILi4EEESB_NSA_ILi1EEEEEEEENS5_IJNSA_ILi128EEESF_NSA_ILi64EEEEEENS_6half_tENS5_IJSC_llEEESI_NS5_IJlSC_lEEENS4_8TiledMMAINS4_8MMA_AtomIJNS4_26SM100_MMA_F16BF16_2x1SM_SSISI_SI_fLi128ELi128ELNS4_4UMMA5MajorE1ELSP_0ELNSO_7ScaleInE0ELSQ_0EEEEEENS4_6LayoutINS5_IJSC_SC_SC_EEENS5_IJNSA_ILi0EEESV_SV_EEEEENS5_IJNS4_10UnderscoreESY_SY_EEEEENS4_28SM100_TMA_2SM_LOAD_MULTICASTENS4_14ComposedLayoutINS4_7SwizzleILi3ELi4ELi3EEENS4_18smem_ptr_flag_bitsILi16EEENST_INS5_IJSG_NSA_ILi8EEEEEENS5_IJSC_SG_EEEEEEEvNS4_8identityES11_NS12_IS14_S16_NST_INS5_IJS17_SG_EEENS5_IJSG_SC_EEEEEEEvS1C_EENS_8epilogue10collective18CollectiveEpilogueINS1I_23Sm100TmaWarpSpecializedILi4ELi2ELi16ELb1ELb0EEEJNS5_IJSG_SF_SG_EEENS5_IJNST_ISG_SC_EENST_INS5_IJNSA_ILi16EEENSA_ILi2EEEEEES19_EEEEESI_SK_SI_SK_NS1I_6fusion15FusionCallbacksIS1M_NS1U_17LinearCombinationISI_fSI_fLNS_15FloatRoundStyleE2EEES1N_S1T_JEEENS4_5SM1004TMEM4LOAD26SM100_TMEM_LOAD_32dp32b16xENS4_13SM90_TMA_LOADENS12_INS13_ILi1ELi4ELi3EEES16_NST_INS5_IJS17_S1P_EEENS5_IJS1P_SC_EEEEEEENS4_39AutoVectorizingCopyWithAssumedAlignmentILi128EEENS4_14SM90_TMA_STOREES29_S2B_S2B_EEEvvEEEEvNT_6ParamsE) ;  /* 0xffffff64041c7950 */ /* 0x000fea0003c3ffff */
        .weak           $__internal_2_$__cuda_sm10x_tcgen05_guardrail_trap_unallocated_columns_being_dealloced
        .type           $__internal_2_$__cuda_sm10x_tcgen05_guardrail_trap_unallocated_columns_being_dealloced,@function
        .size           $__internal_2_$__cuda_sm10x_tcgen05_guardrail_trap_unallocated_columns_being_dealloced,(.L_x_191 - $__internal_2_$__cuda_sm10x_tcgen05_guardrail_trap_unallocated_columns_being_dealloced)
$__internal_2_$__cuda_sm10x_tcgen05_guardrail_trap_unallocated_columns_being_dealloced:
[----:B------:R-:W-:Y:S05]  /*9b90*/  BPT.TRAP 0x1 ;  /* 0x000000040000795c */ /* 0x000fea0000300000 */
[----:B------:R-:W-:-:S04]  /*9ba0*/  HFMA2 R3, -RZ, RZ, 0, 0 ;  /* 0x00000000ff037431 */ /* 0x000fc800000001ff */
[----:B------:R-:W-:Y:S05]  /*9bb0*/  RET.REL.NODEC R2 `(_ZN7cutlass13device_kernelINS_4gemm6kernel13GemmUniversalIN4cute5tupleIJiiiiEEENS1_10collective13CollectiveMmaINS1_35MainloopSm100TmaUmmaWarpSpecializedILi2ELi2ELi4ENS5_IJNS4_1CILi4EEESB_NSA_ILi1EEEEEEEENS5_IJNSA_ILi128EEESF_NSA_ILi64EEEEEENS_6half_tENS5_IJSC_llEEESI_NS5_IJlSC_lEEENS4_8TiledMMAINS4_8MMA_AtomIJNS4_26SM100_MMA_F16BF16_2x1SM_SSISI_SI_fLi128ELi128ELNS4_4UMMA5MajorE1ELSP_0ELNSO_7ScaleInE0ELSQ_0EEEEEENS4_6LayoutINS5_IJSC_SC_SC_EEENS5_IJNSA_ILi0EEESV_SV_EEEEENS5_IJNS4_10UnderscoreESY_SY_EEEEENS4_28SM100_TMA_2SM_LOAD_MULTICASTENS4_14ComposedLayoutINS4_7SwizzleILi3ELi4ELi3EEENS4_18smem_ptr_flag_bitsILi16EEENST_INS5_IJSG_NSA_ILi8EEEEEENS5_IJSC_SG_EEEEEEEvNS4_8identityES11_NS12_IS14_S16_NST_INS5_IJS17_SG_EEENS5_IJSG_SC_EEEEEEEvS1C_EENS_8epilogue10collective18CollectiveEpilogueINS1I_23Sm100TmaWarpSpecializedILi4ELi2ELi16ELb1ELb0EEEJNS5_IJSG_SF_SG_EEENS5_IJNST_ISG_SC_EENST_INS5_IJNSA_ILi16EEENSA_ILi2EEEEEES19_EEEEESI_SK_SI_SK_NS1I_6fusion15FusionCallbacksIS1M_NS1U_17LinearCombinationISI_fSI_fLNS_15FloatRoundStyleE2EEES1N_S1T_JEEENS4_5SM1004TMEM4LOAD26SM100_TMEM_LOAD_32dp32b16xENS4_13SM90_TMA_LOADENS12_INS13_ILi1ELi4ELi3EEES16_NST_INS5_IJS17_S1P_EEENS5_IJS1P_SC_EEEEEEENS4_39AutoVectorizingCopyWithAssumedAlignmentILi128EEENS4_14SM90_TMA_STOREES29_S2B_S2B_EEEvvEEEEvNT_6ParamsE) ;  /* 0xffffff6402107950 */ /* 0x000fea0003c3ffff */
.L_x_190:
[----:B------:R-:W-:-:S00]  /*9bc0*/  BRA `(.L_x_190) ;  /* 0xfffffffc00fc7947 */ /* 0x000fc0000383ffff */
[----:B------:R-:W-:-:S00]  /*9bd0*/  NOP ;  /* 0x0000000000007918 */ /* 0x000fc00000000000 */
        /* <DEDUP_REMOVED lines=10> */
.L_x_191:


//--------------------- .nv.global.init           --------------------------
	.section	.nv.global.init,"aw",@progbits
.nv.global.init:
	.type		$str$27,@object
	.size		$str$27,($str$28 - $str$27)
$str$27:
        /*0000*/ 	.byte	0x28, 0x61, 0x64, 0x64, 0x72, 0x65, 0x73, 0x73, 0x20, 0x26, 0x20, 0x6d, 0x61, 0x73, 0x6b, 0x29
        /*0010*/ 	.byte	0x20, 0x3d, 0x3d, 0x20, 0x30, 0x00
	.type		$str$28,@object
	.size		$str$28,($str$26 - $str$28)
$str$28:
        /*0016*/ 	.byte	0x2f, 0x74, 0x6d, 0x70, 0x2f, 0x63, 0x75, 0x74, 0x6c, 0x61, 0x73, 0x73, 0x5f, 0x73, 0x77, 0x65
        /*0026*/ 	.byte	0x65, 0x70, 0x5f, 0x73, 0x72, 0x63, 0x2f, 0x69, 0x6e, 0x63, 0x6c, 0x75, 0x64, 0x65, 0x2f, 0x63
        /*0036*/ 	.byte	0x75, 0x74, 0x65, 0x2f, 0x70, 0x6f, 0x69, 0x6e, 0x74, 0x65, 0x72, 0x5f, 0x66, 0x6c, 0x61, 0x67
        /*0046*/ 	.byte	0x67, 0x65, 0x64, 0x2e, 0x68, 0x70, 0x70, 0x00
	.type		$str$26,@object
	.size		$str$26,($str$25 - $str$26)
$str$26:
        /*004e*/ 	.byte	0x2f, 0x74, 0x6d, 0x70, 0x2f, 0x63, 0x75, 0x74, 0x6c, 0x61, 0x73, 0x73, 0x5f, 0x73, 0x77, 0x65
        /*005e*/ 	.byte	0x65, 0x70, 0x5f, 0x73, 0x72, 0x63, 0x2f, 0x69, 0x6e, 0x63, 0x6c, 0x75, 0x64, 0x65, 0x2f, 0x63
        /*006e*/ 	.byte	0x75, 0x74, 0x65, 0x2f, 0x61, 0x74, 0x6f, 0x6d, 0x2f, 0x63, 0x6f, 0x70, 0x79, 0x5f, 0x74, 0x72
        /*007e*/ 	.byte	0x61, 0x69, 0x74, 0x73, 0x5f, 0x73, 0x6d, 0x31, 0x30, 0x30, 0x2e, 0x68, 0x70, 0x70, 0x00
	.type		$str$25,@object
	.size		$str$25,(__unnamed_1 - $str$25)
$str$25:
        /*008d*/ 	.byte	0x28, 0x28, 0x75, 0x69, 0x6e, 0x74, 0x33, 0x32, 0x5f, 0x74, 0x28, 0x74, 0x68, 0x72, 0x65, 0x61
        /*009d*/ 	.byte	0x64, 0x49, 0x64, 0x78, 0x2e, 0x78, 0x29, 0x20, 0x2f, 0x20, 0x33, 0x32, 0x29, 0x20, 0x25, 0x20
        /*00ad*/ 	.byte	0x34, 0x29, 0x20, 0x3d, 0x3d, 0x20, 0x28, 0x28, 0x28, 0x74, 0x6d, 0x65, 0x6d, 0x5f, 0x61, 0x64
        /*00bd*/ 	.byte	0x64, 0x72, 0x20, 0x3e, 0x3e, 0x20, 0x31, 0x36, 0x29, 0x20, 0x2f, 0x20, 0x33, 0x32, 0x29, 0x20
        /*00cd*/ 	.byte	0x25, 0x20, 0x34, 0x29, 0x00
	.type		__unnamed_1,@object
	.size		__unnamed_1,(__unnamed_2 - __unnamed_1)
__unnamed_1:
        /*00d2*/ 	.byte	0x61, 0x75, 0x74, 0x6f, 0x20, 0x63, 0x75, 0x74, 0x65, 0x3a, 0x3a, 0x61, 0x73, 0x5f, 0x70, 0x6f
        /* <DEDUP_REMOVED lines=24> */
        /*0262*/ 	.byte	0x34, 0x38, 0x3e, 0x3e, 0x3e, 0x3e, 0x5d, 0x00
	.type		__unnamed_2,@object
	.size		__unnamed_2,(.L_2 - __unnamed_2)
__unnamed_2:
        /* <DEDUP_REMOVED lines=40> */
        /*04ea*/ 	.byte	0x3a, 0x3a, 0x43, 0x3c, 0x30, 0x3e, 0x3e, 0x3e, 0x3e, 0x5d, 0x00
.L_2:


//--------------------- .nv.shared._ZN7cutlass13device_kernelINS_4gemm6kernel13GemmUniversalIN4cute5tupleIJiiiiEEENS1_10collective13CollectiveMmaINS1_35MainloopSm100TmaUmmaWarpSpecializedILi2ELi2ELi4ENS5_IJNS4_1CILi4EEESB_NSA_ILi1EEEEEEEENS5_IJNSA_ILi128EEESF_NSA_ILi64EEEEEENS_6half_tENS5_IJSC_llEEESI_NS5_IJlSC_lEEENS4_8TiledMMAINS4_8MMA_AtomIJNS4_26SM100_MMA_F16BF16_2x1SM_SSISI_SI_fLi128ELi128ELNS4_4UMMA5MajorE1ELSP_0ELNSO_7ScaleInE0ELSQ_0EEEEEENS4_6LayoutINS5_IJSC_SC_SC_EEENS5_IJNSA_ILi0EEESV_SV_EEEEENS5_IJNS4_10UnderscoreESY_SY_EEEEENS4_28SM100_TMA_2SM_LOAD_MULTICASTENS4_14ComposedLayoutINS4_7SwizzleILi3ELi4ELi3EEENS4_18smem_ptr_flag_bitsILi16EEENST_INS5_IJSG_NSA_ILi8EEEEEENS5_IJSC_SG_EEEEEEEvNS4_8identityES11_NS12_IS14_S16_NST_INS5_IJS17_SG_EEENS5_IJSG_SC_EEEEEEEvS1C_EENS_8epilogue10collective18CollectiveEpilogueINS1I_23Sm100TmaWarpSpecializedILi4ELi2ELi16ELb1ELb0EEEJNS5_IJSG_SF_SG_EEENS5_IJNST_ISG_SC_EENST_INS5_IJNSA_ILi16EEENSA_ILi2EEEEEES19_EEEEESI_SK_SI_SK_NS1I_6fusion15FusionCallbacksIS1M_NS1U_17LinearCombinationISI_fSI_fLNS_15FloatRoundStyleE2EEES1N_S1T_JEEENS4_5SM1004TMEM4LOAD26SM100_TMEM_LOAD_32dp32b16xENS4_13SM90_TMA_LOADENS12_INS13_ILi1ELi4ELi3EEES16_NST_INS5_IJS17_S1P_EEENS5_IJS1P_SC_EEEEEEENS4_39AutoVectorizingCopyWithAssumedAlignmentILi128EEENS4_14SM90_TMA_STOREES29_S2B_S2B_EEEvvEEEEvNT_6ParamsE --------------------------
	.section	.nv.shared._ZN7cutlass13device_kernelINS_4gemm6kernel13GemmUniversalIN4cute5tupleIJiiiiEEENS1_10collective13CollectiveMmaINS1_35MainloopSm100TmaUmmaWarpSpecializedILi2ELi2ELi4ENS5_IJNS4_1CILi4EEESB_NSA_ILi1EEEEEEEENS5_IJNSA_ILi128EEESF_NSA_ILi64EEEEEENS_6half_tENS5_IJSC_llEEESI_NS5_IJlSC_lEEENS4_8TiledMMAINS4_8MMA_AtomIJNS4_26SM100_MMA_F16BF16_2x1SM_SSISI_SI_fLi128ELi128ELNS4_4UMMA5MajorE1ELSP_0ELNSO_7ScaleInE0ELSQ_0EEEEEENS4_6LayoutINS5_IJSC_SC_SC_EEENS5_IJNSA_ILi0EEESV_SV_EEEEENS5_IJNS4_10UnderscoreESY_SY_EEEEENS4_28SM100_TMA_2SM_LOAD_MULTICASTENS4_14ComposedLayoutINS4_7SwizzleILi3ELi4ELi3EEENS4_18smem_ptr_flag_bitsILi16EEENST_INS5_IJSG_NSA_ILi8EEEEEENS5_IJSC_SG_EEEEEEEvNS4_8identityES11_NS12_IS14_S16_NST_INS5_IJS17_SG_EEENS5_IJSG_SC_EEEEEEEvS1C_EENS_8epilogue10collective18CollectiveEpilogueINS1I_23Sm100TmaWarpSpecializedILi4ELi2ELi16ELb1ELb0EEEJNS5_IJSG_SF_SG_EEENS5_IJNST_ISG_SC_EENST_INS5_IJNSA_ILi16EEENSA_ILi2EEEEEES19_EEEEESI_SK_SI_SK_NS1I_6fusion15FusionCallbacksIS1M_NS1U_17LinearCombinationISI_fSI_fLNS_15FloatRoundStyleE2EEES1N_S1T_JEEENS4_5SM1004TMEM4LOAD26SM100_TMEM_LOAD_32dp32b16xENS4_13SM90_TMA_LOADENS12_INS13_ILi1ELi4ELi3EEES16_NST_INS5_IJS17_S1P_EEENS5_IJS1P_SC_EEEEEEENS4_39AutoVectorizingCopyWithAssumedAlignmentILi128EEENS4_14SM90_TMA_STOREES29_S2B_S2B_EEEvvEEEEvNT_6ParamsE,"aw",@nobits
	.sectionflags	@""
	.align	16
	.zero		1024


//--------------------- .nv.shared.reserved.0     --------------------------
	.section	.nv.shared.reserved.0,"aw",@nobits
	.weak		__nv_reservedSMEM_offset_0_alias
	.size		__nv_reservedSMEM_offset_0_alias, 0, 64
	.other		__nv_reservedSMEM_offset_0_alias,@"STO_CUDA_RESERVED_SHARED STV_DEFAULT"
__nv_reservedSMEM_offset_0_alias:
	.zero		0
.nv.shared.reserved.0:
	.zero		64
	.weak		__nv_reservedSMEM_tcgen05_partition
	.type		__nv_reservedSMEM_tcgen05_partition,@object
	.size		__nv_reservedSMEM_tcgen05_partition,(.L_0 - __nv_reservedSMEM_tcgen05_partition)
__nv_reservedSMEM_tcgen05_partition:
	.zero		32
.L_0:


//--------------------- .nv.global                --------------------------
	.section	.nv.global,"aw",@nobits
.nv.global:
	.type		_ZN40_INTERNAL_29230263_4_k_cu_7c798f08_307824cute1_E,@object
	.size		_ZN40_INTERNAL_29230263_4_k_cu_7c798f08_307824cute1_E,(_ZN40_INTERNAL_29230263_4_k_cu_7c798f08_307824cuda3std3__45__cpo6cbeginE - _ZN40_INTERNAL_29230263_4_k_cu_7c798f08_307824cute1_E)
_ZN40_INTERNAL_29230263_4_k_cu_7c798f08_307824cute1_E:
	.zero		1
	.type		_ZN40_INTERNAL_29230263_4_k_cu_7c798f08_307824cuda3std3__45__cpo6cbeginE,@object
	.size		_ZN40_INTERNAL_29230263_4_k_cu_7c798f08_307824cuda3std3__45__cpo6cbeginE,(_ZN40_INTERNAL_29230263_4_k_cu_7c798f08_307824cuda3std3__48in_placeE - _ZN40_INTERNAL_29230263_4_k_cu_7c798f08_307824cuda3std3__45__cpo6cbeginE)
_ZN40_INTERNAL_29230263_4_k_cu_7c798f08_307824cuda3std3__45__cpo6cbeginE:
	.zero		1
	.type		_ZN40_INTERNAL_29230263_4_k_cu_7c798f08_307824cuda3std3__48in_placeE,@object
	.size		_ZN40_INTERNAL_29230263_4_k_cu_7c798f08_307824cuda3std3__48in_placeE,(_ZN40_INTERNAL_29230263_4_k_cu_7c798f08_307824cuda3std6ranges3__45__cpo9iter_moveE - _ZN40_INTERNAL_29230263_4_k_cu_7c798f08_307824cuda3std3__48in_placeE)
_ZN40_INTERNAL_29230263_4_k_cu_7c798f08_307824cuda3std3__48in_placeE:
	.zero		1
	.type		_ZN40_INTERNAL_29230263_4_k_cu_7c798f08_307824cuda3std6ranges3__45__cpo9iter_moveE,@object
	.size		_ZN40_INTERNAL_29230263_4_k_cu_7c798f08_307824cuda3std6ranges3__45__cpo9iter_moveE,(_ZN40_INTERNAL_29230263_4_k_cu_7c798f08_307824cuda3std3__45__cpo5beginE - _ZN40_INTERNAL_29230263_4_k_cu_7c798f08_307824cuda3std6ranges3__45__cpo9iter_moveE)
_ZN40_INTERNAL_29230263_4_k_cu_7c798f08_307824cuda3std6ranges3__45__cpo9iter_moveE:
	.zero		1
	.type		_ZN40_INTERNAL_29230263_4_k_cu_7c798f08_307824cuda3std3__45__cpo5beginE,@object
	.size		_ZN40_INTERNAL_29230263_4_k_cu_7c798f08_307824cuda3std3__45__cpo5beginE,(_ZN40_INTERNAL_29230263_4_k_cu_7c798f08_307824cuda3std3__442_GLOBAL__N__29230263_4_k_cu_7c798f08_307826ignoreE - _ZN40_INTERNAL_29230263_4_k_cu_7c798f08_307824cuda3std3__45__cpo5beginE)
_ZN40_INTERNAL_29230263_4_k_cu_7c798f08_307824cuda3std3__45__cpo5beginE:
	.zero		1
	.type		_ZN40_INTERNAL_29230263_4_k_cu_7c798f08_307824cuda3std3__442_GLOBAL__N__29230263_4_k_cu_7c798f08_307826ignoreE,@object
	.size		_ZN40_INTERNAL_29230263_4_k_cu_7c798f08_307824cuda3std3__442_GLOBAL__N__29230263_4_k_cu_7c798f08_307826ignoreE,(_ZN40_INTERNAL_29230263_4_k_cu_7c798f08_307824cute7productE - _ZN40_INTERNAL_29230263_4_k_cu_7c798f08_307824cuda3std3__442_GLOBAL__N__29230263_4_k_cu_7c798f08_307826ignoreE)
_ZN40_INTERNAL_29230263_4_k_cu_7c798f08_307824cuda3std3__442_GLOBAL__N__29230263_4_k_cu_7c798f08_307826ignoreE:
	.zero		1
	.type		_ZN40_INTERNAL_29230263_4_k_cu_7c798f08_307824cute7productE,@object
	.size		_ZN40_INTERNAL_29230263_4_k_cu_7c798f08_307824cute7productE,(_ZN40_INTERNAL_29230263_4_k_cu_7c798f08_307824cuda3std3__45__cpo3endE - _ZN40_INTERNAL_29230263_4_k_cu_7c798f08_307824cute7productE)
_ZN40_INTERNAL_29230263_4_k_cu_7c798f08_307824cute7productE:
	.zero		1
	.type		_ZN40_INTERNAL_29230263_4_k_cu_7c798f08_307824cuda3std3__45__cpo3endE,@object
	.size		_ZN40_INTERNAL_29230263_4_k_cu_7c798f08_307824cuda3std3__45__cpo3endE,(_ZN40_INTERNAL_29230263_4_k_cu_7c798f08_307824cuda3std3__419piecewise_constructE - _ZN40_INTERNAL_29230263_4_k_cu_7c798f08_307824cuda3std3__45__cpo3endE)
_ZN40_INTERNAL_29230263_4_k_cu_7c798f08_307824cuda3std3__45__cpo3endE:
	.zero		1
	.type		_ZN40_INTERNAL_29230263_4_k_cu_7c798f08_307824cuda3std3__419piecewise_constructE,@object
	.size		_ZN40_INTERNAL_29230263_4_k_cu_7c798f08_307824cuda3std3__419piecewise_constructE,(_ZN40_INTERNAL_29230263_4_k_cu_7c798f08_307824cuda3std3__45__cpo4cendE - _ZN40_INTERNAL_29230263_4_k_cu_7c798f08_307824cuda3std3__419piecewise_constructE)
_ZN40_INTERNAL_29230263_4_k_cu_7c798f08_307824cuda3std3__419piecewise_constructE:
	.zero		1
	.type		_ZN40_INTERNAL_29230263_4_k_cu_7c798f08_307824cuda3std3__45__cpo4cendE,@object
	.size		_ZN40_INTERNAL_29230263_4_k_cu_7c798f08_307824cuda3std3__45__cpo4cendE,(_ZN40_INTERNAL_29230263_4_k_cu_7c798f08_307824cuda3std6ranges3__45__cpo4swapE - _ZN40_INTERNAL_29230263_4_k_cu_7c798f08_307824cuda3std3__45__cpo4cendE)
_ZN40_INTERNAL_29230263_4_k_cu_7c798f08_307824cuda3std3__45__cpo4cendE:
	.zero		1
	.type		_ZN40_INTERNAL_29230263_4_k_cu_7c798f08_307824cuda3std6ranges3__45__cpo4swapE,@object
	.size		_ZN40_INTERNAL_29230263_4_k_cu_7c798f08_307824cuda3std6ranges3__45__cpo4swapE,(.L_10 - _ZN40_INTERNAL_29230263_4_k_cu_7c798f08_307824cuda3std6ranges3__45__cpo4swapE)
_ZN40_INTERNAL_29230263_4_k_cu_7c798f08_307824cuda3std6ranges3__45__cpo4swapE:
	.zero		1
.L_10:


//--------------------- .nv.constant0._ZN7cutlass13device_kernelINS_4gemm6kernel13GemmUniversalIN4cute5tupleIJiiiiEEENS1_10collective13CollectiveMmaINS1_35MainloopSm100TmaUmmaWarpSpecializedILi2ELi2ELi4ENS5_IJNS4_1CILi4EEESB_NSA_ILi1EEEEEEEENS5_IJNSA_ILi128EEESF_NSA_ILi64EEEEEENS_6half_tENS5_IJSC_llEEESI_NS5_IJlSC_lEEENS4_8TiledMMAINS4_8MMA_AtomIJNS4_26SM100_MMA_F16BF16_2x1SM_SSISI_SI_fLi128ELi128ELNS4_4UMMA5MajorE1ELSP_0ELNSO_7ScaleInE0ELSQ_0EEEEEENS4_6LayoutINS5_IJSC_SC_SC_EEENS5_IJNSA_ILi0EEESV_SV_EEEEENS5_IJNS4_10UnderscoreESY_SY_EEEEENS4_28SM100_TMA_2SM_LOAD_MULTICASTENS4_14ComposedLayoutINS4_7SwizzleILi3ELi4ELi3EEENS4_18smem_ptr_flag_bitsILi16EEENST_INS5_IJSG_NSA_ILi8EEEEEENS5_IJSC_SG_EEEEEEEvNS4_8identityES11_NS12_IS14_S16_NST_INS5_IJS17_SG_EEENS5_IJSG_SC_EEEEEEEvS1C_EENS_8epilogue10collective18CollectiveEpilogueINS1I_23Sm100TmaWarpSpecializedILi4ELi2ELi16ELb1ELb0EEEJNS5_IJSG_SF_SG_EEENS5_IJNST_ISG_SC_EENST_INS5_IJNSA_ILi16EEENSA_ILi2EEEEEES19_EEEEESI_SK_SI_SK_NS1I_6fusion15FusionCallbacksIS1M_NS1U_17LinearCombinationISI_fSI_fLNS_15FloatRoundStyleE2EEES1N_S1T_JEEENS4_5SM1004TMEM4LOAD26SM100_TMEM_LOAD_32dp32b16xENS4_13SM90_TMA_LOADENS12_INS13_ILi1ELi4ELi3EEES16_NST_INS5_IJS17_S1P_EEENS5_IJS1P_SC_EEEEEEENS4_39AutoVectorizingCopyWithAssumedAlignmentILi128EEENS4_14SM90_TMA_STOREES29_S2B_S2B_EEEvvEEEEvNT_6ParamsE --------------------------
	.section	.nv.constant0._ZN7cutlass13device_kernelINS_4gemm6kernel13GemmUniversalIN4cute5tupleIJiiiiEEENS1_10collective13CollectiveMmaINS1_35MainloopSm100TmaUmmaWarpSpecializedILi2ELi2ELi4ENS5_IJNS4_1CILi4EEESB_NSA_ILi1EEEEEEEENS5_IJNSA_ILi128EEESF_NSA_ILi64EEEEEENS_6half_tENS5_IJSC_llEEESI_NS5_IJlSC_lEEENS4_8TiledMMAINS4_8MMA_AtomIJNS4_26SM100_MMA_F16BF16_2x1SM_SSISI_SI_fLi128ELi128ELNS4_4UMMA5MajorE1ELSP_0ELNSO_7ScaleInE0ELSQ_0EEEEEENS4_6LayoutINS5_IJSC_SC_SC_EEENS5_IJNSA_ILi0EEESV_SV_EEEEENS5_IJNS4_10UnderscoreESY_SY_EEEEENS4_28SM100_TMA_2SM_LOAD_MULTICASTENS4_14ComposedLayoutINS4_7SwizzleILi3ELi4ELi3EEENS4_18smem_ptr_flag_bitsILi16EEENST_INS5_IJSG_NSA_ILi8EEEEEENS5_IJSC_SG_EEEEEEEvNS4_8identityES11_NS12_IS14_S16_NST_INS5_IJS17_SG_EEENS5_IJSG_SC_EEEEEEEvS1C_EENS_8epilogue10collective18CollectiveEpilogueINS1I_23Sm100TmaWarpSpecializedILi4ELi2ELi16ELb1ELb0EEEJNS5_IJSG_SF_SG_EEENS5_IJNST_ISG_SC_EENST_INS5_IJNSA_ILi16EEENSA_ILi2EEEEEES19_EEEEESI_SK_SI_SK_NS1I_6fusion15FusionCallbacksIS1M_NS1U_17LinearCombinationISI_fSI_fLNS_15FloatRoundStyleE2EEES1N_S1T_JEEENS4_5SM1004TMEM4LOAD26SM100_TMEM_LOAD_32dp32b16xENS4_13SM90_TMA_LOADENS12_INS13_ILi1ELi4ELi3EEES16_NST_INS5_IJS17_S1P_EEENS5_IJS1P_SC_EEEEEEENS4_39AutoVectorizingCopyWithAssumedAlignmentILi128EEENS4_14SM90_TMA_STOREES29_S2B_S2B_EEEvvEEEEvNT_6ParamsE,"a",@progbits
	.sectionflags	@""
	.align	4
.nv.constant0._ZN7cutlass13device_kernelINS_4gemm6kernel13GemmUniversalIN4cute5tupleIJiiiiEEENS1_10collective13CollectiveMmaINS1_35MainloopSm100TmaUmmaWarpSpecializedILi2ELi2ELi4ENS5_IJNS4_1CILi4EEESB_NSA_ILi1EEEEEEEENS5_IJNSA_ILi128EEESF_NSA_ILi64EEEEEENS_6half_tENS5_IJSC_llEEESI_NS5_IJlSC_lEEENS4_8TiledMMAINS4_8MMA_AtomIJNS4_26SM100_MMA_F16BF16_2x1SM_SSISI_SI_fLi128ELi128ELNS4_4UMMA5MajorE1ELSP_0ELNSO_7ScaleInE0ELSQ_0EEEEEENS4_6LayoutINS5_IJSC_SC_SC_EEENS5_IJNSA_ILi0EEESV_SV_EEEEENS5_IJNS4_10UnderscoreESY_SY_EEEEENS4_28SM100_TMA_2SM_LOAD_MULTICASTENS4_14ComposedLayoutINS4_7SwizzleILi3ELi4ELi3EEENS4_18smem_ptr_flag_bitsILi16EEENST_INS5_IJSG_NSA_ILi8EEEEEENS5_IJSC_SG_EEEEEEEvNS4_8identityES11_NS12_IS14_S16_NST_INS5_IJS17_SG_EEENS5_IJSG_SC_EEEEEEEvS1C_EENS_8epilogue10collective18CollectiveEpilogueINS1I_23Sm100TmaWarpSpecializedILi4ELi2ELi16ELb1ELb0EEEJNS5_IJSG_SF_SG_EEENS5_IJNST_ISG_SC_EENST_INS5_IJNSA_ILi16EEENSA_ILi2EEEEEES19_EEEEESI_SK_SI_SK_NS1I_6fusion15FusionCallbacksIS1M_NS1U_17LinearCombinationISI_fSI_fLNS_15FloatRoundStyleE2EEES1N_S1T_JEEENS4_5SM1004TMEM4LOAD26SM100_TMEM_LOAD_32dp32b16xENS4_13SM90_TMA_LOADENS12_INS13_ILi1ELi4ELi3EEES16_NST_INS5_IJS17_S1P_EEENS5_IJS1P_SC_EEEEEEENS4_39AutoVectorizingCopyWithAssumedAlignmentILi128EEENS4_14SM90_TMA_STOREES29_S2B_S2B_EEEvvEEEEvNT_6ParamsE:
	.zero		2944


//--------------------- SYMBOLS --------------------------

	.type		.nv.reservedSmem.offset0,@object
	.size		.nv.reservedSmem.offset0,0x4
	.type		.nv.reservedSmem.cap,@object
	.size		.nv.reservedSmem.cap,0x4
	.type		__assertfail,@function
